	.target	sm_90a

	.elftype	@"ET_EXEC"


//--------------------- .note.nv.tkinfo           --------------------------
	.section	.note.nv.tkinfo,"",@"SHT_NOTE"
	.sectionflags	@"SHF_NOTE_NV_TKINFO"
	.tkinfo
        /*0018*/ 	.word	0x00000002
        /*0030*/ 	.string	""
        /*0030*/ 	.string	"ptxas"
        /*0030*/ 	.string	"Cuda compilation tools, release 13.0, V13.0.88"
        /*0030*/ 	.string	"Build cuda_13.0.r13.0/compiler.36424714_0"
        /*0030*/ 	.string	"-arch sm_90a -m 64 "



//--------------------- .note.nv.cuinfo           --------------------------
	.section	.note.nv.cuinfo,"",@"SHT_NOTE"
	.sectionflags	@"SHF_NOTE_NV_CUINFO"
        /*0018*/ 	.short	0x0002
        /*001a*/ 	.short	0x005a
        /*001c*/ 	.short	0x0082
	.zero		2


//--------------------- .nv.info                  --------------------------
	.section	.nv.info,"",@"SHT_CUDA_INFO"
	.align	4


	//----- nvinfo : EIATTR_REGCOUNT
	.align		4
        /*0000*/ 	.byte	0x04, 0x2f
        /*0002*/ 	.short	(.L_15 - .L_14)
	.align		4
.L_14:
        /*0004*/ 	.word	index@(_ZN7cutlass13device_kernelINS_4gemm6kernel13GemmUniversalIN4cute5tupleIJiiiiEEENS1_10collective13CollectiveMmaINS1_34MainloopSm90TmaGmmaWarpSpecializedILi7ENS5_IJNS4_1CILi2EEENSA_ILi1EEESC_EEENS1_35KernelTmaWarpSpecializedCooperativeEEENS5_IJNSA_ILi128EEESG_NSA_ILi64EEEEEENS_6half_tENS5_IJlSC_lEEESJ_SK_NS4_8TiledMMAINS4_8MMA_AtomIJNS4_4SM904GMMA26MMA_64x128x16_F32F16F16_SSILNSO_5MajorE0ELSQ_0ELNSO_7ScaleInE1ELSR_1EEEEEENS4_6LayoutISD_NS5_IJSC_NSA_ILi0EEESV_EEEEENS5_IJNS4_10UnderscoreESY_SY_EEEEENS4_13SM90_TMA_LOADENS4_14ComposedLayoutINS4_7SwizzleILi3ELi4ELi3EEENS4_18smem_ptr_flag_bitsILi16EEENSU_INS5_IJNSA_ILi8EEESH_EEENS5_IJSH_SC_EEEEEEEvNS4_8identityENS4_23SM90_TMA_LOAD_MULTICASTES1B_vS1C_EENS_8epilogue10collective6detail29Sm90TmaWarpSpecializedAdapterINS1G_15DefaultEpilogueISJ_SK_SK_NS1F_6thread17LinearCombinationISJ_Li1EffLNS1K_9ScaleType4KindE0ELNS_15FloatRoundStyleE2ESJ_EENS1_15EpilogueDefaultEEEEEvvEEEEvNT_6ParamsE)
        /*0008*/ 	.word	0x000000a8


	//----- nvinfo : EIATTR_FRAME_SIZE
	.align		4
.L_15:
        /*000c*/ 	.byte	0x04, 0x11
        /*000e*/ 	.short	(.L_17 - .L_16)
	.align		4
.L_16:
        /*0010*/ 	.word	index@(_ZN7cutlass13device_kernelINS_4gemm6kernel13GemmUniversalIN4cute5tupleIJiiiiEEENS1_10collective13CollectiveMmaINS1_34MainloopSm90TmaGmmaWarpSpecializedILi7ENS5_IJNS4_1CILi2EEENSA_ILi1EEESC_EEENS1_35KernelTmaWarpSpecializedCooperativeEEENS5_IJNSA_ILi128EEESG_NSA_ILi64EEEEEENS_6half_tENS5_IJlSC_lEEESJ_SK_NS4_8TiledMMAINS4_8MMA_AtomIJNS4_4SM904GMMA26MMA_64x128x16_F32F16F16_SSILNSO_5MajorE0ELSQ_0ELNSO_7ScaleInE1ELSR_1EEEEEENS4_6LayoutISD_NS5_IJSC_NSA_ILi0EEESV_EEEEENS5_IJNS4_10UnderscoreESY_SY_EEEEENS4_13SM90_TMA_LOADENS4_14ComposedLayoutINS4_7SwizzleILi3ELi4ELi3EEENS4_18smem_ptr_flag_bitsILi16EEENSU_INS5_IJNSA_ILi8EEESH_EEENS5_IJSH_SC_EEEEEEEvNS4_8identityENS4_23SM90_TMA_LOAD_MULTICASTES1B_vS1C_EENS_8epilogue10collective6detail29Sm90TmaWarpSpecializedAdapterINS1G_15DefaultEpilogueISJ_SK_SK_NS1F_6thread17LinearCombinationISJ_Li1EffLNS1K_9ScaleType4KindE0ELNS_15FloatRoundStyleE2ESJ_EENS1_15EpilogueDefaultEEEEEvvEEEEvNT_6ParamsE)
        /*0014*/ 	.word	0x00000000


	//----- nvinfo : EIATTR_MIN_STACK_SIZE
	.align		4
.L_17:
        /*0018*/ 	.byte	0x04, 0x12
        /*001a*/ 	.short	(.L_19 - .L_18)
	.align		4
.L_18:
        /*001c*/ 	.word	index@(_ZN7cutlass13device_kernelINS_4gemm6kernel13GemmUniversalIN4cute5tupleIJiiiiEEENS1_10collective13CollectiveMmaINS1_34MainloopSm90TmaGmmaWarpSpecializedILi7ENS5_IJNS4_1CILi2EEENSA_ILi1EEESC_EEENS1_35KernelTmaWarpSpecializedCooperativeEEENS5_IJNSA_ILi128EEESG_NSA_ILi64EEEEEENS_6half_tENS5_IJlSC_lEEESJ_SK_NS4_8TiledMMAINS4_8MMA_AtomIJNS4_4SM904GMMA26MMA_64x128x16_F32F16F16_SSILNSO_5MajorE0ELSQ_0ELNSO_7ScaleInE1ELSR_1EEEEEENS4_6LayoutISD_NS5_IJSC_NSA_ILi0EEESV_EEEEENS5_IJNS4_10UnderscoreESY_SY_EEEEENS4_13SM90_TMA_LOADENS4_14ComposedLayoutINS4_7SwizzleILi3ELi4ELi3EEENS4_18smem_ptr_flag_bitsILi16EEENSU_INS5_IJNSA_ILi8EEESH_EEENS5_IJSH_SC_EEEEEEEvNS4_8identityENS4_23SM90_TMA_LOAD_MULTICASTES1B_vS1C_EENS_8epilogue10collective6detail29Sm90TmaWarpSpecializedAdapterINS1G_15DefaultEpilogueISJ_SK_SK_NS1F_6thread17LinearCombinationISJ_Li1EffLNS1K_9ScaleType4KindE0ELNS_15FloatRoundStyleE2ESJ_EENS1_15EpilogueDefaultEEEEEvvEEEEvNT_6ParamsE)
        /*0020*/ 	.word	0x00000000
.L_19:


//--------------------- .nv.compat                --------------------------
	.section	.nv.compat,"",@"SHT_CUDA_COMPAT_INFO"
	.align	4
        /*0000*/ 	.byte	0x02, 0x09, 0x01, 0x00, 0x02, 0x02, 0x04, 0x00, 0x02, 0x05, 0x05, 0x00, 0x03, 0x07, 0x01, 0x01
        /*0010*/ 	.byte	0x02, 0x03, 0x01, 0x00, 0x02, 0x06, 0x01, 0x00, 0x04, 0x0b, 0x08, 0x00, 0x00, 0x00, 0x00, 0x00
        /*0020*/ 	.byte	0x00, 0x00, 0x00, 0x00


//--------------------- .nv.info._ZN7cutlass13device_kernelINS_4gemm6kernel13GemmUniversalIN4cute5tupleIJiiiiEEENS1_10collective13CollectiveMmaINS1_34MainloopSm90TmaGmmaWarpSpecializedILi7ENS5_IJNS4_1CILi2EEENSA_ILi1EEESC_EEENS1_35KernelTmaWarpSpecializedCooperativeEEENS5_IJNSA_ILi128EEESG_NSA_ILi64EEEEEENS_6half_tENS5_IJlSC_lEEESJ_SK_NS4_8TiledMMAINS4_8MMA_AtomIJNS4_4SM904GMMA26MMA_64x128x16_F32F16F16_SSILNSO_5MajorE0ELSQ_0ELNSO_7ScaleInE1ELSR_1EEEEEENS4_6LayoutISD_NS5_IJSC_NSA_ILi0EEESV_EEEEENS5_IJNS4_10UnderscoreESY_SY_EEEEENS4_13SM90_TMA_LOADENS4_14ComposedLayoutINS4_7SwizzleILi3ELi4ELi3EEENS4_18smem_ptr_flag_bitsILi16EEENSU_INS5_IJNSA_ILi8EEESH_EEENS5_IJSH_SC_EEEEEEEvNS4_8identityENS4_23SM90_TMA_LOAD_MULTICASTES1B_vS1C_EENS_8epilogue10collective6detail29Sm90TmaWarpSpecializedAdapterINS1G_15DefaultEpilogueISJ_SK_SK_NS1F_6thread17LinearCombinationISJ_Li1EffLNS1K_9ScaleType4KindE0ELNS_15FloatRoundStyleE2ESJ_EENS1_15EpilogueDefaultEEEEEvvEEEEvNT_6ParamsE --------------------------
	.section	.nv.info._ZN7cutlass13device_kernelINS_4gemm6kernel13GemmUniversalIN4cute5tupleIJiiiiEEENS1_10collective13CollectiveMmaINS1_34MainloopSm90TmaGmmaWarpSpecializedILi7ENS5_IJNS4_1CILi2EEENSA_ILi1EEESC_EEENS1_35KernelTmaWarpSpecializedCooperativeEEENS5_IJNSA_ILi128EEESG_NSA_ILi64EEEEEENS_6half_tENS5_IJlSC_lEEESJ_SK_NS4_8TiledMMAINS4_8MMA_AtomIJNS4_4SM904GMMA26MMA_64x128x16_F32F16F16_SSILNSO_5MajorE0ELSQ_0ELNSO_7ScaleInE1ELSR_1EEEEEENS4_6LayoutISD_NS5_IJSC_NSA_ILi0EEESV_EEEEENS5_IJNS4_10UnderscoreESY_SY_EEEEENS4_13SM90_TMA_LOADENS4_14ComposedLayoutINS4_7SwizzleILi3ELi4ELi3EEENS4_18smem_ptr_flag_bitsILi16EEENSU_INS5_IJNSA_ILi8EEESH_EEENS5_IJSH_SC_EEEEEEEvNS4_8identityENS4_23SM90_TMA_LOAD_MULTICASTES1B_vS1C_EENS_8epilogue10collective6detail29Sm90TmaWarpSpecializedAdapterINS1G_15DefaultEpilogueISJ_SK_SK_NS1F_6thread17LinearCombinationISJ_Li1EffLNS1K_9ScaleType4KindE0ELNS_15FloatRoundStyleE2ESJ_EENS1_15EpilogueDefaultEEEEEvvEEEEvNT_6ParamsE,"",@"SHT_CUDA_INFO"
	.sectionflags	@""
	.align	4


	//----- nvinfo : EIATTR_CUDA_API_VERSION
	.align		4
        /*0000*/ 	.byte	0x04, 0x37
        /*0002*/ 	.short	(.L_21 - .L_20)
.L_20:
        /*0004*/ 	.word	0x00000082


	//----- nvinfo : EIATTR_KPARAM_INFO
	.align		4
.L_21:
        /*0008*/ 	.byte	0x04, 0x17
        /*000a*/ 	.short	(.L_23 - .L_22)
.L_22:
        /*000c*/ 	.word	0x00000000
        /*0010*/ 	.short	0x0000
        /*0012*/ 	.short	0x0070
        /*0014*/ 	.byte	0x00, 0xf0, 0x01, 0x10


	//----- nvinfo : EIATTR_SPARSE_MMA_MASK
	.align		4
.L_23:
        /*0018*/ 	.byte	0x03, 0x50
        /*001a*/ 	.short	0x0000


	//----- nvinfo : EIATTR_MAXREG_COUNT
	.align		4
        /*001c*/ 	.byte	0x03, 0x1b
        /*001e*/ 	.short	0x00a8


	//----- nvinfo : EIATTR_NUM_BARRIERS
	.align		4
        /*0020*/ 	.byte	0x02, 0x4c
        /*0022*/ 	.byte	0x01
	.zero		1


	//----- nvinfo : EIATTR_EXTERNS
	.align		4
        /*0024*/ 	.byte	0x04, 0x0f
        /*0026*/ 	.short	(.L_25 - .L_24)


	//   ....[0]....
	.align		4
.L_24:
        /*0028*/ 	.word	index@(__assertfail)


	//----- nvinfo : EIATTR_MERCURY_ISA_VERSION
	.align		4
.L_25:
        /*002c*/ 	.byte	0x03, 0x5f
        /*002e*/ 	.short	0x0101


	//----- nvinfo : EIATTR_INT_WARP_WIDE_INSTR_OFFSETS
	.align		4
        /*0030*/ 	.byte	0x04, 0x31
        /*0032*/ 	.short	(.L_27 - .L_26)


	//   ....[0]....
.L_26:
        /*0034*/ 	.word	0x000004e0


	//   ....[1]....
        /*0038*/ 	.word	0x00000510


	//   ....[2]....
        /*003c*/ 	.word	0x000006b0


	//----- nvinfo : EIATTR_COOP_GROUP_MASK_REGIDS
	.align		4
.L_27:
        /*0040*/ 	.byte	0x04, 0x29
        /*0042*/ 	.short	(.L_29 - .L_28)


	//   ....[0]....
.L_28:
        /*0044*/ 	.word	0xffffffff


	//   ....[1]....
        /*0048*/ 	.word	0xffffffff


	//   ....[2]....
        /*004c*/ 	.word	0xffffffff


	//   ....[3]....
        /*0050*/ 	.word	0xffffffff


	//   ....[4]....
        /*0054*/ 	.word	0xffffffff


	//   ....[5]....
        /*0058*/ 	.word	0xffffffff


	//----- nvinfo : EIATTR_COOP_GROUP_INSTR_OFFSETS
	.align		4
.L_29:
        /*005c*/ 	.byte	0x04, 0x28
        /*005e*/ 	.short	(.L_31 - .L_30)


	//   ....[0]....
.L_30:
        /*0060*/ 	.word	0x00000060


	//   ....[1]....
        /*0064*/ 	.word	0x00000070


	//   ....[2]....
        /*0068*/ 	.word	0x00000130


	//   ....[3]....
        /*006c*/ 	.word	0x00000330


	//   ....[4]....
        /*0070*/ 	.word	0x00000860


	//   ....[5]....
        /*0074*/ 	.word	0x000014e0


	//----- nvinfo : EIATTR_REG_RECONFIG
	.align		4
.L_31:
        /*0078*/ 	.byte	0x01, 0x54
	.zero		2


	//----- nvinfo : EIATTR_SYSCALL_OFFSETS
	.align		4
        /*007c*/ 	.byte	0x04, 0x46
        /*007e*/ 	.short	(.L_33 - .L_32)


	//   ....[0]....
.L_32:
        /*0080*/ 	.word	0x000016d0


	//----- nvinfo : EIATTR_MBARRIER_INSTR_OFFSETS
	.align		4
.L_33:
        /*0084*/ 	.byte	0x04, 0x39
        /*0086*/ 	.short	(.L_35 - .L_34)


	//   ....[0]....
.L_34:
        /*0088*/ 	.word	0x00000230
        /*008c*/ 	.word	0x000000ff
        /*0090*/ 	.word	0x00000000
        /*0094*/ 	.short	0x0100
        /*0096*/ 	.byte	0x08
	.zero		1


	//   ....[1]....
        /*0098*/ 	.word	0x00000240
        /*009c*/ 	.word	0x000000ff
        /*00a0*/ 	.word	0x00000038
        /*00a4*/ 	.short	0x0100
        /*00a6*/ 	.byte	0x08
	.zero		1


	//   ....[2]....
        /*00a8*/ 	.word	0x00000250
        /*00ac*/ 	.word	0x000000ff
        /*00b0*/ 	.word	0x00000008
        /*00b4*/ 	.short	0x0100
        /*00b6*/ 	.byte	0x08
	.zero		1


	//   ....[3]....
        /*00b8*/ 	.word	0x00000260
        /*00bc*/ 	.word	0x000000ff
        /*00c0*/ 	.word	0x00000040
        /*00c4*/ 	.short	0x0100
        /*00c6*/ 	.byte	0x08
	.zero		1


	//   ....[4]....
        /*00c8*/ 	.word	0x00000270
        /*00cc*/ 	.word	0x000000ff
        /*00d0*/ 	.word	0x00000010
        /*00d4*/ 	.short	0x0100
        /*00d6*/ 	.byte	0x08
	.zero		1


	//   ....[5]....
        /*00d8*/ 	.word	0x00000280
        /*00dc*/ 	.word	0x000000ff
        /*00e0*/ 	.word	0x00000048
        /*00e4*/ 	.short	0x0100
        /*00e6*/ 	.byte	0x08
	.zero		1


	//   ....[6]....
        /*00e8*/ 	.word	0x00000290
        /*00ec*/ 	.word	0x000000ff
        /*00f0*/ 	.word	0x00000018
        /*00f4*/ 	.short	0x0100
        /*00f6*/ 	.byte	0x08
	.zero		1


	//   ....[7]....
        /*00f8*/ 	.word	0x000002a0
        /*00fc*/ 	.word	0x000000ff
        /*0100*/ 	.word	0x00000050
        /*0104*/ 	.short	0x0100
        /*0106*/ 	.byte	0x08
	.zero		1


	//   ....[8]....
        /*0108*/ 	.word	0x000002b0
        /*010c*/ 	.word	0x000000ff
        /*0110*/ 	.word	0x00000020
        /*0114*/ 	.short	0x0100
        /*0116*/ 	.byte	0x08
	.zero		1


	//   ....[9]....
        /*0118*/ 	.word	0x000002c0
        /*011c*/ 	.word	0x000000ff
        /*0120*/ 	.word	0x00000058
        /*0124*/ 	.short	0x0100
        /*0126*/ 	.byte	0x08
	.zero		1


	//   ....[10]....
        /*0128*/ 	.word	0x000002d0
        /*012c*/ 	.word	0x000000ff
        /*0130*/ 	.word	0x00000028
        /*0134*/ 	.short	0x0100
        /*0136*/ 	.byte	0x08
	.zero		1


	//   ....[11]....
        /*0138*/ 	.word	0x000002e0
        /*013c*/ 	.word	0x000000ff
        /*0140*/ 	.word	0x00000060
        /*0144*/ 	.short	0x0100
        /*0146*/ 	.byte	0x08
	.zero		1


	//   ....[12]....
        /*0148*/ 	.word	0x000002f0
        /*014c*/ 	.word	0x000000ff
        /*0150*/ 	.word	0x00000030
        /*0154*/ 	.short	0x0100
        /*0156*/ 	.byte	0x08
	.zero		1


	//   ....[13]....
        /*0158*/ 	.word	0x00000300
        /*015c*/ 	.word	0x000000ff
        /*0160*/ 	.word	0x00000068
        /*0164*/ 	.short	0x0100
        /*0166*/ 	.byte	0x08
	.zero		1


	//   ....[14]....
        /*0168*/ 	.word	0x00000740
        /*016c*/ 	.word	0x000000ff
        /*0170*/ 	.word	0x00000080
        /*0174*/ 	.short	0x0100
        /*0176*/ 	.byte	0x06
	.zero		1


	//   ....[15]....
        /*0178*/ 	.word	0x000007e0
        /*017c*/ 	.word	0x000000ff
        /*0180*/ 	.word	0x00000088
        /*0184*/ 	.short	0x0100
        /*0186*/ 	.byte	0x06
	.zero		1


	//   ....[16]....
        /*0188*/ 	.word	0x00001790
        /*018c*/ 	.word	0x00000003
        /*0190*/ 	.word	0x00000000
        /*0194*/ 	.short	0x010a
        /*0196*/ 	.byte	0x3f
	.zero		1


	//   ....[17]....
        /*0198*/ 	.word	0x000017f0
        /*019c*/ 	.word	0x00000003
        /*01a0*/ 	.word	0x00000000
        /*01a4*/ 	.short	0x010a
        /*01a6*/ 	.byte	0x3f
	.zero		1


	//   ....[18]....
        /*01a8*/ 	.word	0x00001b70
        /*01ac*/ 	.word	0x00000005
        /*01b0*/ 	.word	0x00000000
        /*01b4*/ 	.short	0x010a
        /*01b6*/ 	.byte	0x3f
	.zero		1


	//   ....[19]....
        /*01b8*/ 	.word	0x00001bb0
        /*01bc*/ 	.word	0x00000005
        /*01c0*/ 	.word	0x00000000
        /*01c4*/ 	.short	0x010a
        /*01c6*/ 	.byte	0x3f
	.zero		1


	//   ....[20]....
        /*01c8*/ 	.word	0x00001e10
        /*01cc*/ 	.word	0x00000004
        /*01d0*/ 	.word	0x00000000
        /*01d4*/ 	.short	0x0101
        /*01d6*/ 	.byte	0x3f
	.zero		1


	//   ....[21]....
        /*01d8*/ 	.word	0x00002030
        /*01dc*/ 	.word	0x00000000
        /*01e0*/ 	.word	0x00000000
        /*01e4*/ 	.short	0x0101
        /*01e6*/ 	.byte	0x3f
	.zero		1


	//   ....[22]....
        /*01e8*/ 	.word	0x000071a0
        /*01ec*/ 	.word	0x00000017
        /*01f0*/ 	.word	0x00000038
        /*01f4*/ 	.short	0x010a
        /*01f6*/ 	.byte	0x3f
	.zero		1


	//   ....[23]....
        /*01f8*/ 	.word	0x00007590
        /*01fc*/ 	.word	0x00000006
        /*0200*/ 	.word	0x00000088
        /*0204*/ 	.short	0x0101
        /*0206*/ 	.byte	0x3f
	.zero		1


	//   ....[24]....
        /*0208*/ 	.word	0x00007c90
        /*020c*/ 	.word	0x00000007
        /*0210*/ 	.word	0x00000000
        /*0214*/ 	.short	0x010a
        /*0216*/ 	.byte	0x3f
	.zero		1


	//   ....[25]....
        /*0218*/ 	.word	0x00007d10
        /*021c*/ 	.word	0x00000006
        /*0220*/ 	.word	0x00000000
        /*0224*/ 	.short	0x010a
        /*0226*/ 	.byte	0x3f
	.zero		1


	//   ....[26]....
        /*0228*/ 	.word	0x00007da0
        /*022c*/ 	.word	0x00000007
        /*0230*/ 	.word	0x00000000
        /*0234*/ 	.short	0x010a
        /*0236*/ 	.byte	0x3f
	.zero		1


	//   ....[27]....
        /*0238*/ 	.word	0x00007e30
        /*023c*/ 	.word	0x00000006
        /*0240*/ 	.word	0x00000000
        /*0244*/ 	.short	0x010a
        /*0246*/ 	.byte	0x3f
	.zero		1


	//   ....[28]....
        /*0248*/ 	.word	0x00007ec0
        /*024c*/ 	.word	0x00000007
        /*0250*/ 	.word	0x00000000
        /*0254*/ 	.short	0x010a
        /*0256*/ 	.byte	0x3f
	.zero		1


	//   ....[29]....
        /*0258*/ 	.word	0x00007f50
        /*025c*/ 	.word	0x00000006
        /*0260*/ 	.word	0x00000000
        /*0264*/ 	.short	0x010a
        /*0266*/ 	.byte	0x3f
	.zero		1


	//   ....[30]....
        /*0268*/ 	.word	0x00007fe0
        /*026c*/ 	.word	0x00000005
        /*0270*/ 	.word	0x00000000
        /*0274*/ 	.short	0x010a
        /*0276*/ 	.byte	0x3f
	.zero		1


	//   ....[31]....
        /*0278*/ 	.word	0x00008040
        /*027c*/ 	.word	0x00000003
        /*0280*/ 	.word	0x00000000
        /*0284*/ 	.short	0x010a
        /*0286*/ 	.byte	0x3f
	.zero		1


	//   ....[32]....
        /*0288*/ 	.word	0x00008090
        /*028c*/ 	.word	0x00000005
        /*0290*/ 	.word	0x00000000
        /*0294*/ 	.short	0x010a
        /*0296*/ 	.byte	0x3f
	.zero		1


	//   ....[33]....
        /*0298*/ 	.word	0x00008160
        /*029c*/ 	.word	0x00000017
        /*02a0*/ 	.word	0x00000038
        /*02a4*/ 	.short	0x010a
        /*02a6*/ 	.byte	0x3f
	.zero		1


	//   ....[34]....
        /*02a8*/ 	.word	0x00008230
        /*02ac*/ 	.word	0x00000007
        /*02b0*/ 	.word	0x00000000
        /*02b4*/ 	.short	0x010a
        /*02b6*/ 	.byte	0x3f
	.zero		1


	//   ....[35]....
        /*02b8*/ 	.word	0x00008280
        /*02bc*/ 	.word	0x00000006
        /*02c0*/ 	.word	0x00000000
        /*02c4*/ 	.short	0x010a
        /*02c6*/ 	.byte	0x3f
	.zero		1


	//   ....[36]....
        /*02c8*/ 	.word	0x000082d0
        /*02cc*/ 	.word	0x00000007
        /*02d0*/ 	.word	0x00000000
        /*02d4*/ 	.short	0x010a
        /*02d6*/ 	.byte	0x3f
	.zero		1


	//   ....[37]....
        /*02d8*/ 	.word	0x00008320
        /*02dc*/ 	.word	0x00000006
        /*02e0*/ 	.word	0x00000000
        /*02e4*/ 	.short	0x010a
        /*02e6*/ 	.byte	0x3f
	.zero		1


	//   ....[38]....
        /*02e8*/ 	.word	0x00008370
        /*02ec*/ 	.word	0x00000007
        /*02f0*/ 	.word	0x00000000
        /*02f4*/ 	.short	0x010a
        /*02f6*/ 	.byte	0x3f
	.zero		1


	//   ....[39]....
        /*02f8*/ 	.word	0x000083c0
        /*02fc*/ 	.word	0x00000006
        /*0300*/ 	.word	0x00000000
        /*0304*/ 	.short	0x010a
        /*0306*/ 	.byte	0x3f
	.zero		1


	//----- nvinfo : EIATTR_NUM_MBARRIERS
	.align		4
.L_35:
        /*0308*/ 	.byte	0x03, 0x38
        /*030a*/ 	.short	0x0010


	//----- nvinfo : EIATTR_EXIT_INSTR_OFFSETS
	.align		4
        /*030c*/ 	.byte	0x04, 0x1c
        /*030e*/ 	.short	(.L_37 - .L_36)


	//   ....[0]....
.L_36:
        /*0310*/ 	.word	0x00000a30


	//   ....[1]....
        /*0314*/ 	.word	0x00001240


	//   ....[2]....
        /*0318*/ 	.word	0x00006920


	//   ....[3]....
        /*031c*/ 	.word	0x00006e80


	//   ....[4]....
        /*0320*/ 	.word	0x00008030


	//----- nvinfo : EIATTR_MAX_THREADS
	.align		4
.L_37:
        /*0324*/ 	.byte	0x04, 0x05
        /*0326*/ 	.short	(.L_39 - .L_38)
.L_38:
        /*0328*/ 	.word	0x00000180
        /*032c*/ 	.word	0x00000001
        /*0330*/ 	.word	0x00000001


	//----- nvinfo : EIATTR_CRS_STACK_SIZE
	.align		4
.L_39:
        /*0334*/ 	.byte	0x04, 0x1e
        /*0336*/ 	.short	(.L_41 - .L_40)
.L_40:
        /*0338*/ 	.word	0x00000000


	//----- nvinfo : EIATTR_CBANK_PARAM_SIZE
	.align		4
.L_41:
        /*033c*/ 	.byte	0x03, 0x19
        /*033e*/ 	.short	0x0470


	//----- nvinfo : EIATTR_PARAM_CBANK
	.align		4
        /*0340*/ 	.byte	0x04, 0x0a
        /*0342*/ 	.short	(.L_43 - .L_42)
	.align		4
.L_42:
        /*0344*/ 	.word	index@(.nv.constant0._ZN7cutlass13device_kernelINS_4gemm6kernel13GemmUniversalIN4cute5tupleIJiiiiEEENS1_10collective13CollectiveMmaINS1_34MainloopSm90TmaGmmaWarpSpecializedILi7ENS5_IJNS4_1CILi2EEENSA_ILi1EEESC_EEENS1_35KernelTmaWarpSpecializedCooperativeEEENS5_IJNSA_ILi128EEESG_NSA_ILi64EEEEEENS_6half_tENS5_IJlSC_lEEESJ_SK_NS4_8TiledMMAINS4_8MMA_AtomIJNS4_4SM904GMMA26MMA_64x128x16_F32F16F16_SSILNSO_5MajorE0ELSQ_0ELNSO_7ScaleInE1ELSR_1EEEEEENS4_6LayoutISD_NS5_IJSC_NSA_ILi0EEESV_EEEEENS5_IJNS4_10UnderscoreESY_SY_EEEEENS4_13SM90_TMA_LOADENS4_14ComposedLayoutINS4_7SwizzleILi3ELi4ELi3EEENS4_18smem_ptr_flag_bitsILi16EEENSU_INS5_IJNSA_ILi8EEESH_EEENS5_IJSH_SC_EEEEEEEvNS4_8identityENS4_23SM90_TMA_LOAD_MULTICASTES1B_vS1C_EENS_8epilogue10collective6detail29Sm90TmaWarpSpecializedAdapterINS1G_15DefaultEpilogueISJ_SK_SK_NS1F_6thread17LinearCombinationISJ_Li1EffLNS1K_9ScaleType4KindE0ELNS_15FloatRoundStyleE2ESJ_EENS1_15EpilogueDefaultEEEEEvvEEEEvNT_6ParamsE)
        /*0348*/ 	.short	0x0210
        /*034a*/ 	.short	0x0470


	//----- nvinfo : EIATTR_SW_WAR
	.align		4
.L_43:
        /*034c*/ 	.byte	0x04, 0x36
        /*034e*/ 	.short	(.L_45 - .L_44)
.L_44:
        /*0350*/ 	.word	0x00000008
.L_45:


//--------------------- .nv.callgraph             --------------------------
	.section	.nv.callgraph,"",@"SHT_CUDA_CALLGRAPH"
	.align	4
	.sectionentsize	8
	.align		4
        /*0000*/ 	.word	0x00000000
	.align		4
        /*0004*/ 	.word	0xffffffff
	.align		4
        /*0008*/ 	.word	index@(_ZN7cutlass13device_kernelINS_4gemm6kernel13GemmUniversalIN4cute5tupleIJiiiiEEENS1_10collective13CollectiveMmaINS1_34MainloopSm90TmaGmmaWarpSpecializedILi7ENS5_IJNS4_1CILi2EEENSA_ILi1EEESC_EEENS1_35KernelTmaWarpSpecializedCooperativeEEENS5_IJNSA_ILi128EEESG_NSA_ILi64EEEEEENS_6half_tENS5_IJlSC_lEEESJ_SK_NS4_8TiledMMAINS4_8MMA_AtomIJNS4_4SM904GMMA26MMA_64x128x16_F32F16F16_SSILNSO_5MajorE0ELSQ_0ELNSO_7ScaleInE1ELSR_1EEEEEENS4_6LayoutISD_NS5_IJSC_NSA_ILi0EEESV_EEEEENS5_IJNS4_10UnderscoreESY_SY_EEEEENS4_13SM90_TMA_LOADENS4_14ComposedLayoutINS4_7SwizzleILi3ELi4ELi3EEENS4_18smem_ptr_flag_bitsILi16EEENSU_INS5_IJNSA_ILi8EEESH_EEENS5_IJSH_SC_EEEEEEEvNS4_8identityENS4_23SM90_TMA_LOAD_MULTICASTES1B_vS1C_EENS_8epilogue10collective6detail29Sm90TmaWarpSpecializedAdapterINS1G_15DefaultEpilogueISJ_SK_SK_NS1F_6thread17LinearCombinationISJ_Li1EffLNS1K_9ScaleType4KindE0ELNS_15FloatRoundStyleE2ESJ_EENS1_15EpilogueDefaultEEEEEvvEEEEvNT_6ParamsE)
	.align		4
        /*000c*/ 	.word	index@(__assertfail)
	.align		4
        /*0010*/ 	.word	0x00000000
	.align		4
        /*0014*/ 	.word	0xfffffffe
	.align		4
        /*0018*/ 	.word	0x00000000
	.align		4
        /*001c*/ 	.word	0xfffffffd
	.align		4
        /*0020*/ 	.word	0x00000000
	.align		4
        /*0024*/ 	.word	0xfffffffc


//--------------------- .nv.constant4             --------------------------
	.section	.nv.constant4,"a",@progbits
	.align	8
	.align		8
.nv.constant4:
        /*0000*/ 	.dword	__assertfail
	.align		8
        /*0008*/ 	.dword	__unnamed_1
	.align		8
        /*0010*/ 	.dword	_ZN40_INTERNAL_188d2fca_4_k_cu_d213a557_346054cuda3std3__45__cpo5beginE
	.align		8
        /*0018*/ 	.dword	_ZN40_INTERNAL_188d2fca_4_k_cu_d213a557_346054cuda3std3__45__cpo3endE
	.align		8
        /*0020*/ 	.dword	_ZN40_INTERNAL_188d2fca_4_k_cu_d213a557_346054cuda3std3__45__cpo6cbeginE
	.align		8
        /*0028*/ 	.dword	_ZN40_INTERNAL_188d2fca_4_k_cu_d213a557_346054cuda3std3__45__cpo4cendE
	.align		8
        /*0030*/ 	.dword	_ZN40_INTERNAL_188d2fca_4_k_cu_d213a557_346054cuda3std3__442_GLOBAL__N__188d2fca_4_k_cu_d213a557_346056ignoreE
	.align		8
        /*0038*/ 	.dword	_ZN40_INTERNAL_188d2fca_4_k_cu_d213a557_346054cuda3std3__419piecewise_constructE
	.align		8
        /*0040*/ 	.dword	_ZN40_INTERNAL_188d2fca_4_k_cu_d213a557_346054cuda3std3__48in_placeE
	.align		8
        /*0048*/ 	.dword	_ZN40_INTERNAL_188d2fca_4_k_cu_d213a557_346054cuda3std6ranges3__45__cpo4swapE
	.align		8
        /*0050*/ 	.dword	_ZN40_INTERNAL_188d2fca_4_k_cu_d213a557_346054cuda3std6ranges3__45__cpo9iter_moveE
	.align		8
        /*0058*/ 	.dword	_ZN40_INTERNAL_188d2fca_4_k_cu_d213a557_346054cute7productE
	.align		8
        /*0060*/ 	.dword	_ZN40_INTERNAL_188d2fca_4_k_cu_d213a557_346054cute1_E
	.align		8
        /*0068*/ 	.dword	$str$22
	.align		8
        /*0070*/ 	.dword	$str$23


//--------------------- .text._ZN7cutlass13device_kernelINS_4gemm6kernel13GemmUniversalIN4cute5tupleIJiiiiEEENS1_10collective13CollectiveMmaINS1_34MainloopSm90TmaGmmaWarpSpecializedILi7ENS5_IJNS4_1CILi2EEENSA_ILi1EEESC_EEENS1_35KernelTmaWarpSpecializedCooperativeEEENS5_IJNSA_ILi128EEESG_NSA_ILi64EEEEEENS_6half_tENS5_IJlSC_lEEESJ_SK_NS4_8TiledMMAINS4_8MMA_AtomIJNS4_4SM904GMMA26MMA_64x128x16_F32F16F16_SSILNSO_5MajorE0ELSQ_0ELNSO_7ScaleInE1ELSR_1EEEEEENS4_6LayoutISD_NS5_IJSC_NSA_ILi0EEESV_EEEEENS5_IJNS4_10UnderscoreESY_SY_EEEEENS4_13SM90_TMA_LOADENS4_14ComposedLayoutINS4_7SwizzleILi3ELi4ELi3EEENS4_18smem_ptr_flag_bitsILi16EEENSU_INS5_IJNSA_ILi8EEESH_EEENS5_IJSH_SC_EEEEEEEvNS4_8identityENS4_23SM90_TMA_LOAD_MULTICASTES1B_vS1C_EENS_8epilogue10collective6detail29Sm90TmaWarpSpecializedAdapterINS1G_15DefaultEpilogueISJ_SK_SK_NS1F_6thread17LinearCombinationISJ_Li1EffLNS1K_9ScaleType4KindE0ELNS_15FloatRoundStyleE2ESJ_EENS1_15EpilogueDefaultEEEEEvvEEEEvNT_6ParamsE --------------------------
	.section	.text._ZN7cutlass13device_kernelINS_4gemm6kernel13GemmUniversalIN4cute5tupleIJiiiiEEENS1_10collective13CollectiveMmaINS1_34MainloopSm90TmaGmmaWarpSpecializedILi7ENS5_IJNS4_1CILi2EEENSA_ILi1EEESC_EEENS1_35KernelTmaWarpSpecializedCooperativeEEENS5_IJNSA_ILi128EEESG_NSA_ILi64EEEEEENS_6half_tENS5_IJlSC_lEEESJ_SK_NS4_8TiledMMAINS4_8MMA_AtomIJNS4_4SM904GMMA26MMA_64x128x16_F32F16F16_SSILNSO_5MajorE0ELSQ_0ELNSO_7ScaleInE1ELSR_1EEEEEENS4_6LayoutISD_NS5_IJSC_NSA_ILi0EEESV_EEEEENS5_IJNS4_10UnderscoreESY_SY_EEEEENS4_13SM90_TMA_LOADENS4_14ComposedLayoutINS4_7SwizzleILi3ELi4ELi3EEENS4_18smem_ptr_flag_bitsILi16EEENSU_INS5_IJNSA_ILi8EEESH_EEENS5_IJSH_SC_EEEEEEEvNS4_8identityENS4_23SM90_TMA_LOAD_MULTICASTES1B_vS1C_EENS_8epilogue10collective6detail29Sm90TmaWarpSpecializedAdapterINS1G_15DefaultEpilogueISJ_SK_SK_NS1F_6thread17LinearCombinationISJ_Li1EffLNS1K_9ScaleType4KindE0ELNS_15FloatRoundStyleE2ESJ_EENS1_15EpilogueDefaultEEEEEvvEEEEvNT_6ParamsE,"ax",@progbits
	.align	128
.text._ZN7cutlass13device_kernelINS_4gemm6kernel13GemmUniversalIN4cute5tupleIJiiiiEEENS1_10collective13CollectiveMmaINS1_34MainloopSm90TmaGmmaWarpSpecializedILi7ENS5_IJNS4_1CILi2EEENSA_ILi1EEESC_EEENS1_35KernelTmaWarpSpecializedCooperativeEEENS5_IJNSA_ILi128EEESG_NSA_ILi64EEEEEENS_6half_tENS5_IJlSC_lEEESJ_SK_NS4_8TiledMMAINS4_8MMA_AtomIJNS4_4SM904GMMA26MMA_64x128x16_F32F16F16_SSILNSO_5MajorE0ELSQ_0ELNSO_7ScaleInE1ELSR_1EEEEEENS4_6LayoutISD_NS5_IJSC_NSA_ILi0EEESV_EEEEENS5_IJNS4_10UnderscoreESY_SY_EEEEENS4_13SM90_TMA_LOADENS4_14ComposedLayoutINS4_7SwizzleILi3ELi4ELi3EEENS4_18smem_ptr_flag_bitsILi16EEENSU_INS5_IJNSA_ILi8EEESH_EEENS5_IJSH_SC_EEEEEEEvNS4_8identityENS4_23SM90_TMA_LOAD_MULTICASTES1B_vS1C_EENS_8epilogue10collective6detail29Sm90TmaWarpSpecializedAdapterINS1G_15DefaultEpilogueISJ_SK_SK_NS1F_6thread17LinearCombinationISJ_Li1EffLNS1K_9ScaleType4KindE0ELNS_15FloatRoundStyleE2ESJ_EENS1_15EpilogueDefaultEEEEEvvEEEEvNT_6ParamsE:
        .type           _ZN7cutlass13device_kernelINS_4gemm6kernel13GemmUniversalIN4cute5tupleIJiiiiEEENS1_10collective13CollectiveMmaINS1_34MainloopSm90TmaGmmaWarpSpecializedILi7ENS5_IJNS4_1CILi2EEENSA_ILi1EEESC_EEENS1_35KernelTmaWarpSpecializedCooperativeEEENS5_IJNSA_ILi128EEESG_NSA_ILi64EEEEEENS_6half_tENS5_IJlSC_lEEESJ_SK_NS4_8TiledMMAINS4_8MMA_AtomIJNS4_4SM904GMMA26MMA_64x128x16_F32F16F16_SSILNSO_5MajorE0ELSQ_0ELNSO_7ScaleInE1ELSR_1EEEEEENS4_6LayoutISD_NS5_IJSC_NSA_ILi0EEESV_EEEEENS5_IJNS4_10UnderscoreESY_SY_EEEEENS4_13SM90_TMA_LOADENS4_14ComposedLayoutINS4_7SwizzleILi3ELi4ELi3EEENS4_18smem_ptr_flag_bitsILi16EEENSU_INS5_IJNSA_ILi8EEESH_EEENS5_IJSH_SC_EEEEEEEvNS4_8identityENS4_23SM90_TMA_LOAD_MULTICASTES1B_vS1C_EENS_8epilogue10collective6detail29Sm90TmaWarpSpecializedAdapterINS1G_15DefaultEpilogueISJ_SK_SK_NS1F_6thread17LinearCombinationISJ_Li1EffLNS1K_9ScaleType4KindE0ELNS_15FloatRoundStyleE2ESJ_EENS1_15EpilogueDefaultEEEEEvvEEEEvNT_6ParamsE,@function
        .size           _ZN7cutlass13device_kernelINS_4gemm6kernel13GemmUniversalIN4cute5tupleIJiiiiEEENS1_10collective13CollectiveMmaINS1_34MainloopSm90TmaGmmaWarpSpecializedILi7ENS5_IJNS4_1CILi2EEENSA_ILi1EEESC_EEENS1_35KernelTmaWarpSpecializedCooperativeEEENS5_IJNSA_ILi128EEESG_NSA_ILi64EEEEEENS_6half_tENS5_IJlSC_lEEESJ_SK_NS4_8TiledMMAINS4_8MMA_AtomIJNS4_4SM904GMMA26MMA_64x128x16_F32F16F16_SSILNSO_5MajorE0ELSQ_0ELNSO_7ScaleInE1ELSR_1EEEEEENS4_6LayoutISD_NS5_IJSC_NSA_ILi0EEESV_EEEEENS5_IJNS4_10UnderscoreESY_SY_EEEEENS4_13SM90_TMA_LOADENS4_14ComposedLayoutINS4_7SwizzleILi3ELi4ELi3EEENS4_18smem_ptr_flag_bitsILi16EEENSU_INS5_IJNSA_ILi8EEESH_EEENS5_IJSH_SC_EEEEEEEvNS4_8identityENS4_23SM90_TMA_LOAD_MULTICASTES1B_vS1C_EENS_8epilogue10collective6detail29Sm90TmaWarpSpecializedAdapterINS1G_15DefaultEpilogueISJ_SK_SK_NS1F_6thread17LinearCombinationISJ_Li1EffLNS1K_9ScaleType4KindE0ELNS_15FloatRoundStyleE2ESJ_EENS1_15EpilogueDefaultEEEEEvvEEEEvNT_6ParamsE,(.L_x_205 - _ZN7cutlass13device_kernelINS_4gemm6kernel13GemmUniversalIN4cute5tupleIJiiiiEEENS1_10collective13CollectiveMmaINS1_34MainloopSm90TmaGmmaWarpSpecializedILi7ENS5_IJNS4_1CILi2EEENSA_ILi1EEESC_EEENS1_35KernelTmaWarpSpecializedCooperativeEEENS5_IJNSA_ILi128EEESG_NSA_ILi64EEEEEENS_6half_tENS5_IJlSC_lEEESJ_SK_NS4_8TiledMMAINS4_8MMA_AtomIJNS4_4SM904GMMA26MMA_64x128x16_F32F16F16_SSILNSO_5MajorE0ELSQ_0ELNSO_7ScaleInE1ELSR_1EEEEEENS4_6LayoutISD_NS5_IJSC_NSA_ILi0EEESV_EEEEENS5_IJNS4_10UnderscoreESY_SY_EEEEENS4_13SM90_TMA_LOADENS4_14ComposedLayoutINS4_7SwizzleILi3ELi4ELi3EEENS4_18smem_ptr_flag_bitsILi16EEENSU_INS5_IJNSA_ILi8EEESH_EEENS5_IJSH_SC_EEEEEEEvNS4_8identityENS4_23SM90_TMA_LOAD_MULTICASTES1B_vS1C_EENS_8epilogue10collective6detail29Sm90TmaWarpSpecializedAdapterINS1G_15DefaultEpilogueISJ_SK_SK_NS1F_6thread17LinearCombinationISJ_Li1EffLNS1K_9ScaleType4KindE0ELNS_15FloatRoundStyleE2ESJ_EENS1_15EpilogueDefaultEEEEEvvEEEEvNT_6ParamsE)
        .other          _ZN7cutlass13device_kernelINS_4gemm6kernel13GemmUniversalIN4cute5tupleIJiiiiEEENS1_10collective13CollectiveMmaINS1_34MainloopSm90TmaGmmaWarpSpecializedILi7ENS5_IJNS4_1CILi2EEENSA_ILi1EEESC_EEENS1_35KernelTmaWarpSpecializedCooperativeEEENS5_IJNSA_ILi128EEESG_NSA_ILi64EEEEEENS_6half_tENS5_IJlSC_lEEESJ_SK_NS4_8TiledMMAINS4_8MMA_AtomIJNS4_4SM904GMMA26MMA_64x128x16_F32F16F16_SSILNSO_5MajorE0ELSQ_0ELNSO_7ScaleInE1ELSR_1EEEEEENS4_6LayoutISD_NS5_IJSC_NSA_ILi0EEESV_EEEEENS5_IJNS4_10UnderscoreESY_SY_EEEEENS4_13SM90_TMA_LOADENS4_14ComposedLayoutINS4_7SwizzleILi3ELi4ELi3EEENS4_18smem_ptr_flag_bitsILi16EEENSU_INS5_IJNSA_ILi8EEESH_EEENS5_IJSH_SC_EEEEEEEvNS4_8identityENS4_23SM90_TMA_LOAD_MULTICASTES1B_vS1C_EENS_8epilogue10collective6detail29Sm90TmaWarpSpecializedAdapterINS1G_15DefaultEpilogueISJ_SK_SK_NS1F_6thread17LinearCombinationISJ_Li1EffLNS1K_9ScaleType4KindE0ELNS_15FloatRoundStyleE2ESJ_EENS1_15EpilogueDefaultEEEEEvvEEEEvNT_6ParamsE,@"STO_CUDA_ENTRY STV_DEFAULT"
_ZN7cutlass13device_kernelINS_4gemm6kernel13GemmUniversalIN4cute5tupleIJiiiiEEENS1_10collective13CollectiveMmaINS1_34MainloopSm90TmaGmmaWarpSpecializedILi7ENS5_IJNS4_1CILi2EEENSA_ILi1EEESC_EEENS1_35KernelTmaWarpSpecializedCooperativeEEENS5_IJNSA_ILi128EEESG_NSA_ILi64EEEEEENS_6half_tENS5_IJlSC_lEEESJ_SK_NS4_8TiledMMAINS4_8MMA_AtomIJNS4_4SM904GMMA26MMA_64x128x16_F32F16F16_SSILNSO_5MajorE0ELSQ_0ELNSO_7ScaleInE1ELSR_1EEEEEENS4_6LayoutISD_NS5_IJSC_NSA_ILi0EEESV_EEEEENS5_IJNS4_10UnderscoreESY_SY_EEEEENS4_13SM90_TMA_LOADENS4_14ComposedLayoutINS4_7SwizzleILi3ELi4ELi3EEENS4_18smem_ptr_flag_bitsILi16EEENSU_INS5_IJNSA_ILi8EEESH_EEENS5_IJSH_SC_EEEEEEEvNS4_8identityENS4_23SM90_TMA_LOAD_MULTICASTES1B_vS1C_EENS_8epilogue10collective6detail29Sm90TmaWarpSpecializedAdapterINS1G_15DefaultEpilogueISJ_SK_SK_NS1F_6thread17LinearCombinationISJ_Li1EffLNS1K_9ScaleType4KindE0ELNS_15FloatRoundStyleE2ESJ_EENS1_15EpilogueDefaultEEEEEvvEEEEvNT_6ParamsE:
[----:B------:R-:W0:Y:S01]  /*0000*/  LDC R1, c[0x0][0x28] ;  /* 0x00000a00ff017b82 */ /* 0x000e220000000800 */
[----:B------:R-:W1:Y:S01]  /*0010*/  S2R R95, SR_TID.X ;  /* 0x00000000005f7919 */ /* 0x000e620000002100 */
[----:B------:R-:W-:Y:S01]  /*0020*/  ELECT P0, URZ, PT ;  /* 0x00000000003f782f */ /* 0x000fe20003800000 */
[----:B------:R-:W-:Y:S01]  /*0030*/  BSSY B0, `(.L_x_0) ;  /* 0x000000f000007945 */ /* 0x000fe20003800000 */
[--C-:B-1----:R-:W-:Y:S02]  /*0040*/  SHF.R.U32.HI R0, RZ, 0x5, R95.reuse ;  /* 0x00000005ff007819 */ /* 0x102fe4000001165f */
[----:B------:R-:W-:-:S03]  /*0050*/  SHF.R.U32.HI R7, RZ, 0x7, R95 ;  /* 0x00000007ff077819 */ /* 0x000fc6000001165f */
[----:B------:R-:W1:Y:S04]  /*0060*/  SHFL.IDX PT, R3, R0, RZ, 0x1f ;  /* 0x00001fff00037589 */ /* 0x000e6800000e0000 */
[----:B------:R2:W3:Y:S01]  /*0070*/  SHFL.IDX PT, R2, R7, RZ, 0x1f ;  /* 0x00001fff07027589 */ /* 0x0004e200000e0000 */
[----:B-1----:R-:W-:-:S13]  /*0080*/  ISETP.NE.OR P0, PT, R3, RZ, !P0 ;  /* 0x000000ff0300720c */ /* 0x002fda0004705670 */
[----:B0-23--:R-:W-:Y:S05]  /*0090*/  @P0 BRA `(.L_x_1) ;  /* 0x0000000000200947 */ /* 0x00dfea0003800000 */
[----:B------:R-:W-:Y:S02]  /*00a0*/  ULDC.64 UR4, c[0x0][0x198] ;  /* 0x0000660000047ab9 */ /* 0x000fe40000000a00 */
[----:B------:R-:W-:Y:S02]  /*00b0*/  UIADD3 UR6, UP0, UR4, 0xf0, URZ ;  /* 0x000000f004067890 */ /* 0x000fe4000ff1e03f */
[----:B------:R-:W-:Y:S02]  /*00c0*/  UIADD3 UR4, UP1, UR4, 0x1f0, URZ ;  /* 0x000001f004047890 */ /* 0x000fe4000ff3e03f */
[----:B------:R-:W-:Y:S02]  /*00d0*/  UIADD3.X UR7, URZ, UR5, URZ, UP0, !UPT ;  /* 0x000000053f077290 */ /* 0x000fe400087fe43f */
[----:B------:R-:W-:-:S07]  /*00e0*/  UIADD3.X UR5, URZ, UR5, URZ, UP1, !UPT ;  /* 0x000000053f057290 */ /* 0x000fce0008ffe43f */
[----:B------:R0:W-:Y:S02]  /*00f0*/  UTMACCTL.PF [UR6] ;  /* 0x00000000060079b9 */ /* 0x0001e40008040000 */
[----:B------:R0:W-:Y:S02]  /*0100*/  UTMACCTL.PF [UR4] ;  /* 0x00000000040079b9 */ /* 0x0001e40008040000 */
[----:B0-----:R-:W-:Y:S01]  /*0110*/  NOP ;  /* 0x0000000000007918 */ /* 0x001fe20000000000 */
.L_x_1:
[----:B------:R-:W-:Y:S05]  /*0120*/  BSYNC B0 ;  /* 0x0000000000007941 */ /* 0x000fea0003800000 */
.L_x_0:
[----:B------:R-:W0:Y:S02]  /*0130*/  SHFL.IDX PT, R5, R0, RZ, 0x1f ;  /* 0x00001fff00057589 */ /* 0x000e2400000e0000 */
[----:B0-----:R-:W-:-:S13]  /*0140*/  ISETP.NE.AND P0, PT, R5, RZ, PT ;  /* 0x000000ff0500720c */ /* 0x001fda0003f05270 */
[----:B------:R-:W-:Y:S05]  /*0150*/  @P0 BRA `(.L_x_2) ;  /* 0x0000000000700947 */ /* 0x000fea0003800000 */
[----:B------:R-:W0:Y:S01]  /*0160*/  S2UR UR8, SR_CgaCtaId ;  /* 0x00000000000879c3 */ /* 0x000e220000008800 */
[----:B------:R-:W-:Y:S01]  /*0170*/  UMOV UR4, 0x400 ;  /* 0x0000040000047882 */ /* 0x000fe20000000000 */
[----:B------:R-:W-:Y:S01]  /*0180*/  UMOV UR5, 0x1 ;  /* 0x0000000100057882 */ /* 0x000fe20000000000 */
[----:B------:R-:W-:Y:S01]  /*0190*/  UMOV UR6, 0x4 ;  /* 0x0000000400067882 */ /* 0x000fe20000000000 */
[----:B------:R-:W-:Y:S01]  /*01a0*/  ELECT P0, URZ, PT ;  /* 0x00000000003f782f */ /* 0x000fe20003800000 */
[----:B------:R-:W-:-:S04]  /*01b0*/  UIADD3 UR6, -UR6, 0x100000, URZ ;  /* 0x0010000006067890 */ /* 0x000fc8000fffe13f */
[----:B------:R-:W-:Y:S02]  /*01c0*/  USHF.L.U32 UR7, UR6, 0xb, URZ ;  /* 0x0000000b06077899 */ /* 0x000fe4000800063f */
[----:B------:R-:W-:Y:S02]  /*01d0*/  USHF.L.U32 UR6, UR6, 0x1, URZ ;  /* 0x0000000106067899 */ /* 0x000fe4000800063f */
[----:B0-----:R-:W-:Y:S02]  /*01e0*/  ULEA UR8, UR8, UR4, 0x18 ;  /* 0x0000000408087291 */ /* 0x001fe4000f8ec03f */
[----:B------:R-:W-:-:S04]  /*01f0*/  UIADD3 UR4, -UR5, 0x100000, URZ ;  /* 0x0010000005047890 */ /* 0x000fc8000fffe13f */
[----:B------:R-:W-:Y:S02]  /*0200*/  USHF.L.U32 UR5, UR4, 0xb, URZ ;  /* 0x0000000b04057899 */ /* 0x000fe4000800063f */
[----:B------:R-:W-:Y:S01]  /*0210*/  USHF.L.U32 UR4, UR4, 0x1, URZ ;  /* 0x0000000104047899 */ /* 0x000fe2000800063f */
[----:B------:R-:W0:Y:S11]  /*0220*/  FENCE.VIEW.ASYNC.S ;  /* 0x00000000000073c6 */ /* 0x000e360000000000 */
[----:B0-----:R0:W1:Y:S01]  /*0230*/  SYNCS.EXCH.64 URZ, [UR8], UR4 ;  /* 0x00000004083f75b2 */ /* 0x0010620008000100 */
[----:B------:R0:W2:Y:S01]  /*0240*/  SYNCS.EXCH.64 URZ, [UR8+0x38], UR6 ;  /* 0x00003806083f75b2 */ /* 0x0000a20008000100 */
[----:B------:R0:W3:Y:S01]  /*0250*/  SYNCS.EXCH.64 URZ, [UR8+0x8], UR4 ;  /* 0x00000804083f75b2 */ /* 0x0000e20008000100 */
[----:B------:R0:W4:Y:S01]  /*0260*/  SYNCS.EXCH.64 URZ, [UR8+0x40], UR6 ;  /* 0x00004006083f75b2 */ /* 0x0001220008000100 */
[----:B------:R0:W0:Y:S01]  /*0270*/  SYNCS.EXCH.64 URZ, [UR8+0x10], UR4 ;  /* 0x00001004083f75b2 */ /* 0x0000220008000100 */
        /* <DEDUP_REMOVED lines=9> */
[----:B------:R-:W-:Y:S01]  /*0310*/  NOP ;  /* 0x0000000000007918 */ /* 0x000fe20000000000 */
.L_x_2:
[----:B------:R-:W-:Y:S01]  /*0320*/  SHF.R.S32.HI R4, RZ, 0x1f, R95 ;  /* 0x0000001fff047819 */ /* 0x000fe2000001145f */
[----:B------:R-:W5:Y:S01]  /*0330*/  SHFL.IDX PT, R0, R0, RZ, 0x1f ;  /* 0x00001fff00007589 */ /* 0x000f6200000e0000 */
[----:B0-----:R-:W0:Y:S01]  /*0340*/  S2UR UR8, SR_CTAID.X ;  /* 0x00000000000879c3 */ /* 0x001e220000002500 */
[----:B------:R-:W-:Y:S02]  /*0350*/  ELECT P0, URZ, PT ;  /* 0x00000000003f782f */ /* 0x000fe40003800000 */
[----:B------:R-:W-:Y:S01]  /*0360*/  LEA.HI R4, R4, R95, RZ, 0x7 ;  /* 0x0000005f04047211 */ /* 0x000fe200078f38ff */
[----:B------:R-:W-:Y:S01]  /*0370*/  ULDC UR4, c[0x0][0x150] ;  /* 0x0000540000047ab9 */ /* 0x000fe20000000800 */
[----:B------:R-:W-:Y:S01]  /*0380*/  SHF.R.S32.HI R6, RZ, 0x1f, R5 ;  /* 0x0000001fff067819 */ /* 0x000fe20000011405 */
[----:B------:R-:W-:Y:S01]  /*0390*/  NOP ;  /* 0x0000000000007918 */ /* 0x000fe20000000000 */
[----:B------:R-:W-:Y:S01]  /*03a0*/  LOP3.LUT R4, R4, 0xffffff80, RZ, 0xc0, !PT ;  /* 0xffffff8004047812 */ /* 0x000fe200078ec0ff */
[----:B------:R-:W-:Y:S01]  /*03b0*/  NOP ;  /* 0x0000000000007918 */ /* 0x000fe20000000000 */
[----:B------:R-:W-:Y:S01]  /*03c0*/  LEA.HI R6, R6, R5, RZ, 0x2 ;  /* 0x0000000506067211 */ /* 0x000fe200078f10ff */
[----:B------:R-:W1:Y:S01]  /*03d0*/  LDC R11, c[0x0][0x144] ;  /* 0x00005100ff0b7b82 */ /* 0x000e620000000800 */
[----:B------:R-:W-:Y:S01]  /*03e0*/  IMAD.MOV.U32 R22, RZ, RZ, 0x1 ;  /* 0x00000001ff167424 */ /* 0x000fe200078e00ff */
[----:B------:R-:W-:Y:S01]  /*03f0*/  ISETP.NE.AND P3, PT, R2, RZ, PT ;  /* 0x000000ff0200720c */ /* 0x000fe20003f65270 */
[----:B------:R-:W-:Y:S01]  /*0400*/  IMAD.IADD R8, R95, 0x1, -R4 ;  /* 0x000000015f087824 */ /* 0x000fe200078e0a04 */
[----:B------:R-:W-:Y:S01]  /*0410*/  LOP3.LUT R6, R6, 0x3ffffffc, RZ, 0xc0, !PT ;  /* 0x3ffffffc06067812 */ /* 0x000fe200078ec0ff */
[----:B------:R-:W2:Y:S03]  /*0420*/  S2R R4, SR_CTAID.Y ;  /* 0x0000000000047919 */ /* 0x000ea60000002600 */
[----:B------:R-:W-:Y:S01]  /*0430*/  SHF.R.S32.HI R9, RZ, 0x1f, R8 ;  /* 0x0000001fff097819 */ /* 0x000fe20000011408 */
[----:B------:R-:W-:Y:S01]  /*0440*/  IMAD.IADD R6, R5, 0x1, -R6 ;  /* 0x0000000105067824 */ /* 0x000fe200078e0a06 */
[----:B------:R-:W3:Y:S02]  /*0450*/  LDC R13, c[0x0][0x140] ;  /* 0x00005000ff0d7b82 */ /* 0x000ee40000000800 */
[----:B------:R-:W-:-:S02]  /*0460*/  LEA.HI R9, R9, R8, RZ, 0x3 ;  /* 0x0000000809097211 */ /* 0x000fc400078f18ff */
[----:B-----5:R-:W-:Y:S02]  /*0470*/  ISETP.NE.OR P0, PT, R0, RZ, !P0 ;  /* 0x000000ff0000720c */ /* 0x020fe40004705670 */
[--C-:B------:R-:W-:Y:S02]  /*0480*/  SHF.R.S32.HI R0, RZ, 0x3, R9.reuse ;  /* 0x00000003ff007819 */ /* 0x100fe40000011409 */
[----:B0-----:R-:W-:Y:S02]  /*0490*/  I2FP.F32.U32 R10, UR8 ;  /* 0x00000008000a7c45 */ /* 0x001fe40008201000 */
[----:B------:R-:W-:-:S03]  /*04a0*/  SHF.R.S32.HI R9, RZ, 0x1f, R9 ;  /* 0x0000001fff097819 */ /* 0x000fc60000011409 */
[----:B------:R-:W-:Y:S01]  /*04b0*/  FMUL R10, R10, UR4 ;  /* 0x000000040a0a7c20 */ /* 0x000fe20008400000 */
[----:B------:R-:W-:Y:S01]  /*04c0*/  LEA.HI R9, R9, R0, RZ, 0x2 ;  /* 0x0000000009097211 */ /* 0x000fe200078f10ff */
[----:B------:R-:W-:Y:S02]  /*04d0*/  ULDC UR4, c[0x0][0x154] ;  /* 0x0000550000047ab9 */ /* 0x000fe40000000800 */
[----:B------:R-:W-:Y:S01]  /*04e0*/  VOTEU.ALL UP0, P0 ;  /* 0x00000000003f7886 */ /* 0x000fe20000000000 */
[----:B------:R-:W-:Y:S01]  /*04f0*/  LOP3.LUT R9, R9, 0xfffffffc, RZ, 0xc0, !PT ;  /* 0xfffffffc09097812 */ /* 0x000fe200078ec0ff */
[----:B------:R-:W0:Y:S01]  /*0500*/  F2I.U32.TRUNC.NTZ R10, R10 ;  /* 0x0000000a000a7305 */ /* 0x000e22000020f000 */
[----:B------:R-:W-:Y:S02]  /*0510*/  VOTEU.ALL UP1, P0 ;  /* 0x00000000003f7886 */ /* 0x000fe40000020000 */
[----:B------:R-:W5:Y:S01]  /*0520*/  @!UP0 S2UR UR7, SR_CgaCtaId ;  /* 0x00000000000789c3 */ /* 0x000f620000008800 */
[----:B------:R-:W-:Y:S01]  /*0530*/  IMAD.IADD R9, R0, 0x1, -R9 ;  /* 0x0000000100097824 */ /* 0x000fe200078e0a09 */
[----:B------:R-:W-:Y:S01]  /*0540*/  SHF.R.S32.HI R0, RZ, 0x1f, R3 ;  /* 0x0000001fff007819 */ /* 0x000fe20000011403 */
[----:B------:R-:W-:Y:S01]  /*0550*/  @!UP0 UMOV UR6, 0x400 ;  /* 0x0000040000068882 */ /* 0x000fe20000000000 */
[----:B---3--:R-:W-:Y:S01]  /*0560*/  ISETP.EQ.U32.AND P2, PT, R13, 0x1, PT ;  /* 0x000000010d00780c */ /* 0x008fe20003f42070 */
[----:B------:R-:W-:Y:S01]  /*0570*/  IMAD R19, R6, 0x4, R9 ;  /* 0x0000000406137824 */ /* 0x000fe200078e0209 */
[----:B--2---:R-:W-:-:S02]  /*0580*/  I2FP.F32.U32 R12, R4 ;  /* 0x00000004000c7245 */ /* 0x004fc40000201000 */
[----:B------:R-:W2:Y:S01]  /*0590*/  LDC R9, c[0x0][0x148] ;  /* 0x00005200ff097b82 */ /* 0x000ea20000000800 */
[----:B------:R-:W-:Y:S02]  /*05a0*/  LEA.HI R0, R0, R3, RZ, 0x2 ;  /* 0x0000000300007211 */ /* 0x000fe400078f10ff */
[----:B------:R-:W-:Y:S01]  /*05b0*/  LEA.HI R6, R19, R19, RZ, 0x1 ;  /* 0x0000001313067211 */ /* 0x000fe200078f08ff */
[----:B0-----:R-:W-:Y:S02]  /*05c0*/  IMAD.MOV R14, RZ, RZ, -R10 ;  /* 0x000000ffff0e7224 */ /* 0x001fe400078e0a0a */
[----:B------:R-:W-:Y:S01]  /*05d0*/  FMUL R12, R12, UR4 ;  /* 0x000000040c0c7c20 */ /* 0x000fe20008400000 */
[----:B------:R-:W-:Y:S01]  /*05e0*/  LOP3.LUT R0, R0, 0xfffffffc, RZ, 0xc0, !PT ;  /* 0xfffffffc00007812 */ /* 0x000fe200078ec0ff */
[----:B------:R-:W-:Y:S01]  /*05f0*/  UMOV UR4, 0x20 ;  /* 0x0000002000047882 */ /* 0x000fe20000000000 */
[----:B------:R-:W-:Y:S01]  /*0600*/  LOP3.LUT R10, R6, 0xfffffffe, RZ, 0xc0, !PT ;  /* 0xfffffffe060a7812 */ /* 0x000fe200078ec0ff */
[----:B-1----:R-:W-:Y:S01]  /*0610*/  IMAD R6, R11, R14, UR8 ;  /* 0x000000080b067e24 */ /* 0x002fe2000f8e020e */
[----:B------:R-:W-:-:S04]  /*0620*/  @!UP0 UIADD3 UR4, -UR4, 0x100000, URZ ;  /* 0x0010000004048890 */ /* 0x000fc8000fffe13f */
[----:B------:R-:W-:Y:S02]  /*0630*/  @!UP0 USHF.L.U32 UR5, UR4, 0xb, URZ ;  /* 0x0000000b04058899 */ /* 0x000fe4000800063f */
[----:B------:R-:W-:Y:S01]  /*0640*/  @!UP0 USHF.L.U32 UR4, UR4, 0x1, URZ ;  /* 0x0000000104048899 */ /* 0x000fe2000800063f */
[----:B------:R-:W0:Y:S01]  /*0650*/  F2I.U32.TRUNC.NTZ R12, R12 ;  /* 0x0000000c000c7305 */ /* 0x000e22000020f000 */
[----:B------:R-:W-:Y:S02]  /*0660*/  IMAD.IADD R3, R3, 0x1, -R0 ;  /* 0x0000000103037824 */ /* 0x000fe400078e0a00 */
[C---:B------:R-:W-:Y:S02]  /*0670*/  IMAD.IADD R11, R19.reuse, 0x1, -R10 ;  /* 0x00000001130b7824 */ /* 0x040fe400078e0a0a */
[----:B------:R-:W-:Y:S01]  /*0680*/  IMAD.SHL.U32 R10, R19, 0x4, RZ ;  /* 0x00000004130a7824 */ /* 0x000fe200078e00ff */
[----:B-----5:R-:W-:Y:S01]  /*0690*/  @!UP0 ULEA UR6, UR7, UR6, 0x18 ;  /* 0x0000000607068291 */ /* 0x020fe2000f8ec03f */
[----:B------:R-:W-:Y:S01]  /*06a0*/  ISETP.NE.AND P1, PT, R3, 0x3, PT ;  /* 0x000000030300780c */ /* 0x000fe20003f25270 */
[----:B------:R-:W-:Y:S01]  /*06b0*/  VOTEU.ALL UP0, P0 ;  /* 0x00000000003f7886 */ /* 0x000fe20000000000 */
[----:B------:R-:W-:-:S02]  /*06c0*/  ISETP.NE.AND P4, PT, R11, R6, PT ;  /* 0x000000060b00720c */ /* 0x000fc40003f85270 */
[----:B------:R-:W-:Y:S02]  /*06d0*/  LOP3.LUT R19, R19, 0xc, R10, 0x78, !PT ;  /* 0x0000000c13137812 */ /* 0x000fe400078e780a */
[----:B------:R-:W-:Y:S01]  /*06e0*/  LOP3.LUT P0, RZ, R8, 0x7, RZ, 0xc0, !PT ;  /* 0x0000000708ff7812 */ /* 0x000fe2000780c0ff */
[C---:B------:R-:W-:Y:S01]  /*06f0*/  VIADD R8, R2.reuse, 0xffffffff ;  /* 0xffffffff02087836 */ /* 0x040fe20000000000 */
[----:B------:R-:W-:Y:S01]  /*0700*/  ISETP.EQ.OR P1, PT, R3, RZ, !P1 ;  /* 0x000000ff0300720c */ /* 0x000fe20004f22670 */
[----:B0-----:R-:W-:Y:S01]  /*0710*/  IMAD.MOV R23, RZ, RZ, -R12 ;  /* 0x000000ffff177224 */ /* 0x001fe200078e0a0c */
[----:B------:R-:W-:Y:S01]  /*0720*/  ISETP.LT.U32.AND P0, PT, R19, 0x2, !P0 ;  /* 0x000000021300780c */ /* 0x000fe20004701070 */
[----:B------:R-:W0:Y:S02]  /*0730*/  FENCE.VIEW.ASYNC.S ;  /* 0x00000000000073c6 */ /* 0x000e240000000000 */
[----:B0-----:R0:W1:Y:S01]  /*0740*/  @!UP0 SYNCS.EXCH.64 URZ, [UR6+0x80], UR4 ;  /* 0x00008004063f85b2 */ /* 0x0010620008000100 */
[----:B------:R-:W-:Y:S01]  /*0750*/  ISETP.EQ.AND P1, PT, R2, RZ, P1 ;  /* 0x000000ff0200720c */ /* 0x000fe20000f22270 */
[----:B--2---:R-:W-:Y:S01]  /*0760*/  IMAD R11, R9, R23, R4 ;  /* 0x00000017090b7224 */ /* 0x004fe200078e0204 */
[----:B------:R-:W-:-:S02]  /*0770*/  ISETP.GE.U32.AND P6, PT, R8, 0x2, PT ;  /* 0x000000020800780c */ /* 0x000fc40003fc6070 */
[----:B------:R-:W-:Y:S02]  /*0780*/  @P4 LEA.HI R0, R19, R19, RZ, 0x1 ;  /* 0x0000001313004211 */ /* 0x000fe400078f08ff */
[----:B------:R-:W-:Y:S02]  /*0790*/  SEL R18, RZ, 0x1, !P1 ;  /* 0x00000001ff127807 */ /* 0x000fe40004800000 */
[----:B------:R-:W-:Y:S02]  /*07a0*/  @P4 SHF.R.S32.HI R0, RZ, 0x1, R0 ;  /* 0x00000001ff004819 */ /* 0x000fe40000011400 */
[----:B------:R-:W-:Y:S02]  /*07b0*/  SEL R18, R18, 0x2, P6 ;  /* 0x0000000212127807 */ /* 0x000fe40003000000 */
[----:B------:R-:W-:Y:S02]  /*07c0*/  @P4 ISETP.NE.AND P5, PT, R0, R11, PT ;  /* 0x0000000b0000420c */ /* 0x000fe40003fa5270 */
[----:B------:R-:W-:Y:S01]  /*07d0*/  SEL R11, RZ, 0x1, !P0 ;  /* 0x00000001ff0b7807 */ /* 0x000fe20004000000 */
[----:B------:R0:W2:Y:S01]  /*07e0*/  @!UP1 SYNCS.EXCH.64 URZ, [UR6+0x88], UR4 ;  /* 0x00008804063f95b2 */ /* 0x0000a20008000100 */
[----:B------:R-:W-:Y:S01]  /*07f0*/  @P4 SEL R22, RZ, 0x1, P5 ;  /* 0x00000001ff164807 */ /* 0x000fe20002800000 */
[----:B------:R-:W-:Y:S01]  /*0800*/  NOP ;  /* 0x0000000000007918 */ /* 0x000fe20000000000 */
[----:B------:R-:W-:-:S02]  /*0810*/  LOP3.LUT R0, R95, 0x7f, RZ, 0xc0, !PT ;  /* 0x0000007f5f007812 */ /* 0x000fc400078ec0ff */
[----:B------:R-:W-:Y:S01]  /*0820*/  LOP3.LUT R22, R22, R11, RZ, 0xc0, !PT ;  /* 0x0000000b16167212 */ /* 0x000fe200078ec0ff */
[----:B01----:R-:W-:Y:S06]  /*0830*/  @!P2 BRA `(.L_x_3) ;  /* 0x000000000008a947 */ /* 0x003fec0003800000 */
[----:B--2-4-:R-:W-:Y:S01]  /*0840*/  UCGABAR_ARV ;  /* 0x00000000000079c7 */ /* 0x014fe20008000000 */
[----:B------:R-:W-:Y:S05]  /*0850*/  BRA `(.L_x_4) ;  /* 0x0000000000047947 */ /* 0x000fea0003800000 */
.L_x_3:
[----:B--2-4-:R-:W-:Y:S01]  /*0860*/  NOP ;  /* 0x0000000000007918 */ /* 0x014fe20000000000 */
.L_x_4:
[----:B------:R-:W0:Y:S01]  /*0870*/  LDC R2, c[0x0][0x65c] ;  /* 0x00019700ff027b82 */ /* 0x000e220000000800 */
[----:B------:R-:W-:Y:S02]  /*0880*/  IMAD.U32 R10, RZ, RZ, UR8 ;  /* 0x00000008ff0a7e24 */ /* 0x000fe4000f8e00ff */
[----:B------:R-:W-:Y:S01]  /*0890*/  IMAD.MOV.U32 R11, RZ, RZ, RZ ;  /* 0x000000ffff0b7224 */ /* 0x000fe200078e00ff */
[----:B0-----:R-:W-:-:S04]  /*08a0*/  ISETP.NE.AND P1, PT, R2, 0x1, PT ;  /* 0x000000010200780c */ /* 0x001fc80003f25270 */
[----:B------:R-:W-:-:S09]  /*08b0*/  P2R R5, PR, RZ, 0x2 ;  /* 0x00000002ff057803 */ /* 0x000fd20000000000 */
[----:B------:R-:W0:Y:S01]  /*08c0*/  @P1 LDC R17, c[0x0][0x10] ;  /* 0x00000400ff111b82 */ /* 0x000e220000000800 */
[----:B------:R-:W-:Y:S02]  /*08d0*/  @P1 IMAD.MOV.U32 R5, RZ, RZ, RZ ;  /* 0x000000ffff051224 */ /* 0x000fe400078e00ff */
[----:B------:R-:W-:-:S05]  /*08e0*/  @P1 IMAD.MOV.U32 R15, RZ, RZ, RZ ;  /* 0x000000ffff0f1224 */ /* 0x000fca00078e00ff */
[----:B------:R-:W1:Y:S01]  /*08f0*/  @!P1 LDC R13, c[0x0][0xc] ;  /* 0x00000300ff0d9b82 */ /* 0x000e620000000800 */
[----:B------:R-:W-:Y:S01]  /*0900*/  ULDC UR4, c[0x0][0xc] ;  /* 0x0000030000047ab9 */ /* 0x000fe20000000800 */
[----:B------:R-:W-:Y:S01]  /*0910*/  ULDC UR5, c[0x0][0x10] ;  /* 0x0000040000057ab9 */ /* 0x000fe20000000800 */
[----:B------:R-:W-:Y:S01]  /*0920*/  ULDC UR6, c[0x0][0x14] ;  /* 0x0000050000067ab9 */ /* 0x000fe20000000800 */
[----:B------:R-:W-:-:S04]  /*0930*/  UIMAD.WIDE.U32 UR4, UR4, UR5, URZ ;  /* 0x00000005040472a5 */ /* 0x000fc8000f8e003f */
[----:B------:R-:W-:Y:S02]  /*0940*/  UIMAD.WIDE.U32 UR36, UR4, UR6, URZ ;  /* 0x00000006042472a5 */ /* 0x000fe4000f8e003f */
[----:B------:R-:W-:-:S04]  /*0950*/  UIMAD UR42, UR5, UR6, URZ ;  /* 0x00000006052a72a4 */ /* 0x000fc8000f8e023f */
[----:B------:R-:W-:Y:S01]  /*0960*/  UIADD3 UR42, UR37, UR42, URZ ;  /* 0x0000002a252a7290 */ /* 0x000fe2000fffe03f */
[----:B0-----:R-:W-:-:S04]  /*0970*/  @P1 IMAD.WIDE.U32 R16, R17, UR8, R4 ;  /* 0x0000000811101c25 */ /* 0x001fc8000f8e0004 */
[----:B------:R-:W-:Y:S02]  /*0980*/  @P1 IMAD.IADD R17, R17, 0x1, R15 ;  /* 0x0000000111111824 */ /* 0x000fe400078e020f */
[----:B-1----:R-:W-:-:S04]  /*0990*/  @!P1 IMAD.WIDE.U32 R10, R4, R13, R10 ;  /* 0x0000000d040a9225 */ /* 0x002fc800078e000a */
[----:B------:R-:W-:Y:S02]  /*09a0*/  @!P1 IMAD.MOV.U32 R16, RZ, RZ, R10 ;  /* 0x000000ffff109224 */ /* 0x000fe400078e000a */
[----:B------:R-:W-:Y:S01]  /*09b0*/  @!P1 IMAD.MOV.U32 R17, RZ, RZ, R11 ;  /* 0x000000ffff119224 */ /* 0x000fe200078e000b */
[----:B------:R-:W-:Y:S06]  /*09c0*/  @!P2 BRA `(.L_x_5) ;  /* 0x00000000000ca947 */ /* 0x000fec0003800000 */
[----:B------:R-:W-:Y:S01]  /*09d0*/  UCGABAR_WAIT ;  /* 0x0000000000007dc7 */ /* 0x000fe20008000000 */
[----:B------:R-:W-:Y:S01]  /*09e0*/  CCTL.IVALL ;  /* 0x00000000ff00798f */ /* 0x000fe20002000000 */
[----:B------:R-:W-:Y:S05]  /*09f0*/  BRA `(.L_x_6) ;  /* 0x0000000000047947 */ /* 0x000fea0003800000 */
.L_x_5:
[----:B------:R-:W-:Y:S06]  /*0a00*/  BAR.SYNC.DEFER_BLOCKING 0x0 ;  /* 0x0000000000007b1d */ /* 0x000fec0000010000 */
.L_x_6:
[----:B------:R-:W-:Y:S05]  /*0a10*/  @!P3 BRA `(.L_x_7) ;  /* 0x0000005c00c4b947 */ /* 0x000fea0003800000 */
[----:B------:R-:W-:-:S13]  /*0a20*/  ISETP.GT.U32.AND P0, PT, R8, 0x1, PT ;  /* 0x000000010800780c */ /* 0x000fda0003f04070 */
[----:B------:R-:W-:Y:S05]  /*0a30*/  @P0 EXIT ;  /* 0x000000000000094d */ /* 0x000fea0003800000 */
[----:B------:R-:W-:Y:S01]  /*0a40*/  ULDC.64 UR4, c[0x0][0x650] ;  /* 0x0001940000047ab9 */ /* 0x000fe20000000a00 */
[----:B------:R-:W-:Y:S01]  /*0a50*/  PRMT R3, RZ, 0x7610, R3 ;  /* 0x00007610ff037816 */ /* 0x000fe20000000003 */
[----:B------:R-:W-:Y:S01]  /*0a60*/  IMAD.MOV.U32 R103, RZ, RZ, -0x1 ;  /* 0xffffffffff677424 */ /* 0x000fe200078e00ff */
[----:B------:R-:W-:Y:S01]  /*0a70*/  ISETP.GE.U32.AND P0, PT, R16, UR4, PT ;  /* 0x0000000410007c0c */ /* 0x000fe2000bf06070 */
[----:B------:R-:W-:Y:S02]  /*0a80*/  IMAD.MOV.U32 R100, RZ, RZ, -0x1 ;  /* 0xffffffffff647424 */ /* 0x000fe400078e00ff */
[----:B------:R-:W-:Y:S01]  /*0a90*/  IMAD.MOV.U32 R101, RZ, RZ, -0x1 ;  /* 0xffffffffff657424 */ /* 0x000fe200078e00ff */
[----:B------:R-:W-:-:S13]  /*0aa0*/  ISETP.GE.U32.AND.EX P0, PT, R17, UR5, PT, P0 ;  /* 0x0000000511007c0c */ /* 0x000fda000bf06100 */
[----:B------:R-:W-:Y:S05]  /*0ab0*/  @P0 BRA `(.L_x_8) ;  /* 0x0000000400280947 */ /* 0x000fea0003800000 */
[----:B------:R-:W0:Y:S01]  /*0ac0*/  LDC.64 R24, c[0x0][0x628] ;  /* 0x00018a00ff187b82 */ /* 0x000e220000000a00 */
[----:B------:R-:W-:Y:S02]  /*0ad0*/  IMAD.MOV.U32 R10, RZ, RZ, R16 ;  /* 0x000000ffff0a7224 */ /* 0x000fe400078e0010 */
[----:B------:R-:W-:-:S05]  /*0ae0*/  IMAD.MOV.U32 R11, RZ, RZ, R17 ;  /* 0x000000ffff0b7224 */ /* 0x000fca00078e0011 */
[----:B------:R-:W1:Y:S08]  /*0af0*/  LDC R8, c[0x0][0x630] ;  /* 0x00018c00ff087b82 */ /* 0x000e700000000800 */
[----:B------:R-:W2:Y:S01]  /*0b00*/  LDC.64 R26, c[0x0][0x620] ;  /* 0x00018800ff1a7b82 */ /* 0x000ea20000000a00 */
[----:B0-----:R-:W-:-:S04]  /*0b10*/  ISETP.NE.U32.AND P0, PT, R24, RZ, PT ;  /* 0x000000ff1800720c */ /* 0x001fc80003f05070 */
[----:B------:R-:W-:-:S13]  /*0b20*/  ISETP.NE.AND.EX P0, PT, R25, RZ, PT, P0 ;  /* 0x000000ff1900720c */ /* 0x000fda0003f05300 */
[----:B-12---:R-:W-:Y:S05]  /*0b30*/  @!P0 BRA `(.L_x_9) ;  /* 0x0000000000288947 */ /* 0x006fea0003800000 */
[----:B------:R-:W0:Y:S02]  /*0b40*/  LDC R3, c[0x0][0x634] ;  /* 0x00018d00ff037b82 */ /* 0x000e240000000800 */
[----:B0-----:R-:W-:-:S05]  /*0b50*/  IADD3 R3, P0, R16, R3, RZ ;  /* 0x0000000310037210 */ /* 0x001fca0007f1e0ff */
[----:B------:R-:W-:-:S04]  /*0b60*/  IMAD.X R21, RZ, RZ, R17, P0 ;  /* 0x000000ffff157224 */ /* 0x000fc800000e0611 */
[----:B------:R-:W-:-:S04]  /*0b70*/  IMAD.WIDE.U32 R10, R21, R24, RZ ;  /* 0x00000018150a7225 */ /* 0x000fc800078e00ff */
[----:B------:R-:W-:-:S04]  /*0b80*/  IMAD.WIDE.U32 R12, P0, R3, R25, R10 ;  /* 0x00000019030c7225 */ /* 0x000fc8000780000a */
[----:B------:R-:W-:-:S04]  /*0b90*/  IMAD.WIDE.U32 R10, R3, R24, RZ ;  /* 0x00000018030a7225 */ /* 0x000fc800078e00ff */
[----:B------:R-:W-:Y:S01]  /*0ba0*/  IMAD.X R15, RZ, RZ, RZ, P0 ;  /* 0x000000ffff0f7224 */ /* 0x000fe200000e06ff */
[----:B------:R-:W-:Y:S01]  /*0bb0*/  IADD3 RZ, P0, R11, R12, RZ ;  /* 0x0000000c0bff7210 */ /* 0x000fe20007f1e0ff */
[----:B------:R-:W-:-:S04]  /*0bc0*/  IMAD.MOV.U32 R14, RZ, RZ, R13 ;  /* 0x000000ffff0e7224 */ /* 0x000fc800078e000d */
[----:B------:R-:W-:-:S08]  /*0bd0*/  IMAD.WIDE.U32.X R10, R21, R25, R14, P0 ;  /* 0x00000019150a7225 */ /* 0x000fd000000e040e */
.L_x_9:
[----:B------:R-:W0:Y:S01]  /*0be0*/  LDC.64 R30, c[0x0][0x640] ;  /* 0x00019000ff1e7b82 */ /* 0x000e220000000a00 */
[-CC-:B------:R-:W-:Y:S01]  /*0bf0*/  SHF.R.U64 R101, R10, R8.reuse, R11.reuse ;  /* 0x000000080a657219 */ /* 0x180fe2000000120b */
[----:B------:R-:W-:Y:S01]  /*0c00*/  IMAD R29, R9, R23, R4 ;  /* 0x00000017091d7224 */ /* 0x000fe200078e0204 */
[----:B------:R-:W-:Y:S01]  /*0c10*/  SHF.R.U32.HI R3, RZ, R8, R11 ;  /* 0x00000008ff037219 */ /* 0x000fe2000001160b */
[----:B------:R-:W-:Y:S01]  /*0c20*/  IMAD.MOV.U32 R23, RZ, RZ, 0x1 ;  /* 0x00000001ff177424 */ /* 0x000fe200078e00ff */
[----:B------:R-:W-:-:S03]  /*0c30*/  IADD3 R5, P0, RZ, -R101, RZ ;  /* 0x80000065ff057210 */ /* 0x000fc60007f1e0ff */
[----:B------:R-:W1:Y:S02]  /*0c40*/  LDC R12, c[0x0][0x618] ;  /* 0x00018600ff0c7b82 */ /* 0x000e640000000800 */
[----:B------:R-:W-:Y:S02]  /*0c50*/  IMAD.X R3, RZ, RZ, ~R3, P0 ;  /* 0x000000ffff037224 */ /* 0x000fe400000e0e03 */
[----:B------:R-:W-:-:S04]  /*0c60*/  IMAD.WIDE.U32 R10, R5, R26, R16 ;  /* 0x0000001a050a7225 */ /* 0x000fc800078e0010 */
[----:B------:R-:W2:Y:S01]  /*0c70*/  LDC R20, c[0x0][0x608] ;  /* 0x00018200ff147b82 */ /* 0x000ea20000000800 */
[----:B------:R-:W-:Y:S02]  /*0c80*/  IMAD R8, R3, R26, RZ ;  /* 0x0000001a03087224 */ /* 0x000fe400078e02ff */
[----:B------:R-:W-:Y:S02]  /*0c90*/  IMAD.MOV.U32 R3, RZ, RZ, -0x1 ;  /* 0xffffffffff037424 */ /* 0x000fe400078e00ff */
[----:B------:R-:W-:-:S03]  /*0ca0*/  IMAD R5, R5, R27, R8 ;  /* 0x0000001b05057224 */ /* 0x000fc600078e0208 */
[----:B------:R-:W3:Y:S01]  /*0cb0*/  LDC R28, c[0x0][0x658] ;  /* 0x00019600ff1c7b82 */ /* 0x000ee20000000800 */
[----:B------:R-:W-:Y:S01]  /*0cc0*/  IMAD.IADD R5, R11, 0x1, R5 ;  /* 0x000000010b057824 */ /* 0x000fe200078e0205 */
[----:B0-----:R-:W-:-:S04]  /*0cd0*/  ISETP.NE.U32.AND P0, PT, R30, RZ, PT ;  /* 0x000000ff1e00720c */ /* 0x001fc80003f05070 */
[----:B------:R-:W-:Y:S02]  /*0ce0*/  ISETP.NE.AND.EX P0, PT, R31, RZ, PT, P0 ;  /* 0x000000ff1f00720c */ /* 0x000fe40003f05300 */
[----:B------:R-:W0:Y:S01]  /*0cf0*/  LDC R24, c[0x0][0x600] ;  /* 0x00018000ff187b82 */ /* 0x000e220000000800 */
[-CC-:B-1----:R-:W-:Y:S02]  /*0d00*/  SHF.R.U64 R14, R10, R12.reuse, R5.reuse ;  /* 0x0000000c0a0e7219 */ /* 0x182fe40000001205 */
[----:B------:R-:W-:-:S05]  /*0d10*/  SHF.R.U32.HI R5, RZ, R12, R5 ;  /* 0x0000000cff057219 */ /* 0x000fca0000011605 */
[----:B------:R-:W1:Y:S01]  /*0d20*/  LDC R15, c[0x0][0x648] ;  /* 0x00019200ff0f7b82 */ /* 0x000e620000000800 */
[-CC-:B--2---:R-:W-:Y:S02]  /*0d30*/  SHF.R.U64 R27, R14, R20.reuse, R5.reuse ;  /* 0x000000140e1b7219 */ /* 0x184fe40000001205 */
[----:B------:R-:W-:-:S05]  /*0d40*/  SHF.R.U32.HI R5, RZ, R20, R5 ;  /* 0x00000014ff057219 */ /* 0x000fca0000011605 */
[----:B------:R-:W2:Y:S01]  /*0d50*/  LDC R21, c[0x0][0x638] ;  /* 0x00018e00ff157b82 */ /* 0x000ea20000000800 */
[-CC-:B---3--:R-:W-:Y:S02]  /*0d60*/  SHF.R.U64 R20, R27, R28.reuse, R5.reuse ;  /* 0x0000001c1b147219 */ /* 0x188fe40000001205 */
[-C--:B------:R-:W-:Y:S02]  /*0d70*/  SHF.L.U32 R3, R3, R28.reuse, RZ ;  /* 0x0000001c03037219 */ /* 0x080fe400000006ff */
[----:B------:R-:W-:Y:S01]  /*0d80*/  SHF.R.U32.HI R5, RZ, R28, R5 ;  /* 0x0000001cff057219 */ /* 0x000fe20000011605 */
[----:B------:R-:W-:Y:S01]  /*0d90*/  IMAD.MOV.U32 R4, RZ, RZ, R20 ;  /* 0x000000ffff047224 */ /* 0x000fe200078e0014 */
[----:B------:R-:W-:Y:S01]  /*0da0*/  LOP3.LUT R12, RZ, R3, RZ, 0x33, !PT ;  /* 0x00000003ff0c7212 */ /* 0x000fe200078e33ff */
[----:B------:R-:W3:Y:S01]  /*0db0*/  LDC R25, c[0x0][0x610] ;  /* 0x00018400ff197b82 */ /* 0x000ee20000000800 */
[----:B------:R-:W-:Y:S05]  /*0dc0*/  @!P0 BRA `(.L_x_10) ;  /* 0x0000000000288947 */ /* 0x000fea0003800000 */
[----:B------:R-:W4:Y:S02]  /*0dd0*/  LDC R3, c[0x0][0x64c] ;  /* 0x00019300ff037b82 */ /* 0x000f240000000800 */
[----:B----4-:R-:W-:-:S05]  /*0de0*/  IADD3 R3, P0, R20, R3, RZ ;  /* 0x0000000314037210 */ /* 0x010fca0007f1e0ff */
        /* <DEDUP_REMOVED lines=8> */
.L_x_10:
[----:B-1----:R-:W-:Y:S01]  /*0e70*/  SHF.R.U64 R4, R4, R15, R5 ;  /* 0x0000000f04047219 */ /* 0x002fe20000001205 */
[----:B0-----:R-:W-:Y:S01]  /*0e80*/  VIADD R5, R24, 0xffffffff ;  /* 0xffffffff18057836 */ /* 0x001fe20000000000 */
[----:B------:R-:W-:Y:S02]  /*0e90*/  SHF.L.U32 R3, R23, R28, RZ ;  /* 0x0000001c17037219 */ /* 0x000fe400000006ff */
[----:B------:R-:W-:Y:S01]  /*0ea0*/  LOP3.LUT R12, R27, R12, RZ, 0xc0, !PT ;  /* 0x0000000c1b0c7212 */ /* 0x000fe200078ec0ff */
[----:B------:R-:W-:Y:S01]  /*0eb0*/  IMAD.MOV R8, RZ, RZ, -R4 ;  /* 0x000000ffff087224 */ /* 0x000fe200078e0a04 */
[----:B------:R-:W-:Y:S02]  /*0ec0*/  SEL R6, R6, R29, !P1 ;  /* 0x0000001d06067207 */ /* 0x000fe40004800000 */
[----:B------:R-:W-:Y:S01]  /*0ed0*/  LOP3.LUT R5, R14, R5, RZ, 0xc0, !PT ;  /* 0x000000050e057212 */ /* 0x000fe200078ec0ff */
[----:B------:R-:W-:Y:S02]  /*0ee0*/  IMAD R9, R3, R4, R12 ;  /* 0x0000000403097224 */ /* 0x000fe400078e020c */
[----:B--2---:R-:W-:-:S02]  /*0ef0*/  IMAD R3, R8, R21, R20 ;  /* 0x0000001508037224 */ /* 0x004fc400078e0214 */
[----:B---3--:R-:W-:Y:S02]  /*0f00*/  IMAD R6, R9, R25, R6 ;  /* 0x0000001909067224 */ /* 0x008fe400078e0206 */
[----:B------:R-:W-:Y:S02]  /*0f10*/  IMAD R103, R3, R24, R5 ;  /* 0x0000001803677224 */ /* 0x000fe400078e0205 */
[----:B------:R-:W-:-:S03]  /*0f20*/  IMAD.MOV.U32 R4, RZ, RZ, 0x1 ;  /* 0x00000001ff047424 */ /* 0x000fc600078e00ff */
[----:B------:R-:W-:Y:S02]  /*0f30*/  SEL R100, R103, R6, !P1 ;  /* 0x0000000667647207 */ /* 0x000fe40004800000 */
[----:B------:R-:W-:Y:S02]  /*0f40*/  PRMT R3, R4, 0x7610, R3 ;  /* 0x0000761004037816 */ /* 0x000fe40000000003 */
[----:B------:R-:W-:-:S07]  /*0f50*/  SEL R103, R6, R103, !P1 ;  /* 0x0000006706677207 */ /* 0x000fce0004800000 */
.L_x_8:
[----:B------:R-:W-:-:S08]  /*0f60*/  NOP ;  /* 0x0000000000007918 */ /* 0x000fd00000000000 */
[----:B------:R-:W0:Y:S02]  /*0f70*/  USETMAXREG.TRY_ALLOC.CTAPOOL UP0, 0xe8 ;  /* 0x000000e8000079c8 */ /* 0x000e240008000600 */
[----:B0-----:R-:W-:-:S13]  /*0f80*/  PLOP3.LUT P0, PT, PT, PT, UP0, 0x80, 0x0 ;  /* 0x000000000000781c */ /* 0x001fda0003f0f008 */
[----:B------:R-:W-:Y:S05]  /*0f90*/  @!P0 BRA `(.L_x_8) ;  /* 0xfffffffc00f08947 */ /* 0x000fea000383ffff */
[----:B------:R-:W-:Y:S01]  /*0fa0*/  ULDC.64 UR4, c[0x0][0x598] ;  /* 0x0001660000047ab9 */ /* 0x000fe20000000a00 */
[----:B------:R-:W-:Y:S01]  /*0fb0*/  ULDC.64 UR38, c[0x0][0x208] ;  /* 0x0000820000267ab9 */ /* 0x000fe20000000a00 */
[----:B------:R-:W-:-:S04]  /*0fc0*/  ISETP.NE.U32.AND P0, PT, RZ, UR4, PT ;  /* 0x00000004ff007c0c */ /* 0x000fc8000bf05070 */
[----:B------:R-:W-:-:S13]  /*0fd0*/  ISETP.NE.AND.EX P0, PT, RZ, UR5, PT, P0 ;  /* 0x00000005ff007c0c */ /* 0x000fda000bf05300 */
[----:B------:R-:W-:Y:S05]  /*0fe0*/  @!P0 BRA `(.L_x_11) ;  /* 0x00000000001c8947 */ /* 0x000fea0003800000 */
[----:B------:R-:W0:Y:S02]  /*0ff0*/  LDC.64 R4, c[0x0][0x598] ;  /* 0x00016600ff047b82 */ /* 0x000e240000000a00 */
[----:B0-----:R-:W2:Y:S02]  /*1000*/  LDG.E.64 R4, desc[UR38][R4.64] ;  /* 0x0000002604047981 */ /* 0x001ea4000c1e1b00 */
[----:B--2---:R-:W-:-:S04]  /*1010*/  ISETP.NE.U32.AND P0, PT, R4, RZ, PT ;  /* 0x000000ff0400720c */ /* 0x004fc80003f05070 */
[----:B------:R-:W-:-:S13]  /*1020*/  ISETP.NE.AND.EX P0, PT, R5, RZ, PT, P0 ;  /* 0x000000ff0500720c */ /* 0x000fda0003f05300 */
[----:B------:R-:W-:Y:S05]  /*1030*/  @!P0 BRA `(.L_x_11) ;  /* 0x0000000000088947 */ /* 0x000fea0003800000 */
[----:B------:R0:W5:Y:S01]  /*1040*/  LD.E R23, desc[UR38][R4.64] ;  /* 0x0000002604177980 */ /* 0x000162000c101900 */
[----:B------:R-:W-:Y:S05]  /*1050*/  BRA `(.L_x_12) ;  /* 0x0000000000247947 */ /* 0x000fea0003800000 */
.L_x_11:
[----:B------:R-:W-:Y:S02]  /*1060*/  ULDC.64 UR4, c[0x0][0x588] ;  /* 0x0001620000047ab9 */ /* 0x000fe40000000a00 */
[----:B------:R-:W-:-:S04]  /*1070*/  ISETP.NE.U32.AND P0, PT, RZ, UR4, PT ;  /* 0x00000004ff007c0c */ /* 0x000fc8000bf05070 */
[----:B------:R-:W-:-:S13]  /*1080*/  ISETP.NE.AND.EX P0, PT, RZ, UR5, PT, P0 ;  /* 0x00000005ff007c0c */ /* 0x000fda000bf05300 */
[----:B------:R-:W-:Y:S05]  /*1090*/  @!P0 BRA `(.L_x_13) ;  /* 0x00000000000c8947 */ /* 0x000fea0003800000 */
[----:B------:R-:W0:Y:S02]  /*10a0*/  LDC.64 R4, c[0x0][0x588] ;  /* 0x00016200ff047b82 */ /* 0x000e240000000a00 */
[----:B0-----:R1:W5:Y:S01]  /*10b0*/  LDG.E R23, desc[UR38][R4.64] ;  /* 0x0000002604177981 */ /* 0x001362000c1e1900 */
[----:B------:R-:W-:Y:S05]  /*10c0*/  BRA `(.L_x_12) ;  /* 0x0000000000087947 */ /* 0x000fea0003800000 */
.L_x_13:
[----:B------:R-:W-:Y:S02]  /*10d0*/  ULDC UR4, c[0x0][0x580] ;  /* 0x0001600000047ab9 */ /* 0x000fe40000000800 */
[----:B------:R-:W-:-:S07]  /*10e0*/  IMAD.U32 R23, RZ, RZ, UR4 ;  /* 0x00000004ff177e24 */ /* 0x000fce000f8e00ff */
.L_x_12:
[----:B------:R-:W-:Y:S02]  /*10f0*/  ULDC.64 UR4, c[0x0][0x5a0] ;  /* 0x0001680000047ab9 */ /* 0x000fe40000000a00 */
[----:B------:R-:W-:-:S04]  /*1100*/  ISETP.NE.U32.AND P0, PT, RZ, UR4, PT ;  /* 0x00000004ff007c0c */ /* 0x000fc8000bf05070 */
[----:B------:R-:W-:-:S13]  /*1110*/  ISETP.NE.AND.EX P0, PT, RZ, UR5, PT, P0 ;  /* 0x00000005ff007c0c */ /* 0x000fda000bf05300 */
[----:B------:R-:W-:Y:S05]  /*1120*/  @!P0 BRA `(.L_x_14) ;  /* 0x00000000001c8947 */ /* 0x000fea0003800000 */
[----:B01----:R-:W0:Y:S02]  /*1130*/  LDC.64 R4, c[0x0][0x5a0] ;  /* 0x00016800ff047b82 */ /* 0x003e240000000a00 */
[----:B0-----:R-:W2:Y:S02]  /*1140*/  LDG.E.64 R4, desc[UR38][R4.64] ;  /* 0x0000002604047981 */ /* 0x001ea4000c1e1b00 */
[----:B--2---:R-:W-:-:S04]  /*1150*/  ISETP.NE.U32.AND P0, PT, R4, RZ, PT ;  /* 0x000000ff0400720c */ /* 0x004fc80003f05070 */
[----:B------:R-:W-:-:S13]  /*1160*/  ISETP.NE.AND.EX P0, PT, R5, RZ, PT, P0 ;  /* 0x000000ff0500720c */ /* 0x000fda0003f05300 */
[----:B------:R-:W-:Y:S05]  /*1170*/  @!P0 BRA `(.L_x_14) ;  /* 0x0000000000088947 */ /* 0x000fea0003800000 */
[----:B------:R0:W5:Y:S01]  /*1180*/  LD.E R90, desc[UR38][R4.64] ;  /* 0x00000026045a7980 */ /* 0x000162000c101900 */
[----:B------:R-:W-:Y:S05]  /*1190*/  BRA `(.L_x_15) ;  /* 0x0000000000247947 */ /* 0x000fea0003800000 */
.L_x_14:
[----:B------:R-:W-:Y:S02]  /*11a0*/  ULDC.64 UR4, c[0x0][0x590] ;  /* 0x0001640000047ab9 */ /* 0x000fe40000000a00 */
[----:B------:R-:W-:-:S04]  /*11b0*/  ISETP.NE.U32.AND P0, PT, RZ, UR4, PT ;  /* 0x00000004ff007c0c */ /* 0x000fc8000bf05070 */
[----:B------:R-:W-:-:S13]  /*11c0*/  ISETP.NE.AND.EX P0, PT, RZ, UR5, PT, P0 ;  /* 0x00000005ff007c0c */ /* 0x000fda000bf05300 */
[----:B------:R-:W-:Y:S05]  /*11d0*/  @!P0 BRA `(.L_x_16) ;  /* 0x00000000000c8947 */ /* 0x000fea0003800000 */
[----:B------:R-:W2:Y:S02]  /*11e0*/  LDC.64 R90, c[0x0][0x590] ;  /* 0x00016400ff5a7b82 */ /* 0x000ea40000000a00 */
[----:B--2---:R2:W5:Y:S01]  /*11f0*/  LDG.E R90, desc[UR38][R90.64] ;  /* 0x000000265a5a7981 */ /* 0x004562000c1e1900 */
[----:B------:R-:W-:Y:S05]  /*1200*/  BRA `(.L_x_15) ;  /* 0x0000000000087947 */ /* 0x000fea0003800000 */
.L_x_16:
[----:B------:R-:W-:Y:S02]  /*1210*/  ULDC UR4, c[0x0][0x584] ;  /* 0x0001610000047ab9 */ /* 0x000fe40000000800 */
[----:B------:R-:W-:-:S07]  /*1220*/  IMAD.U32 R90, RZ, RZ, UR4 ;  /* 0x00000004ff5a7e24 */ /* 0x000fce000f8e00ff */
.L_x_15:
[----:B------:R-:W-:-:S13]  /*1230*/  LOP3.LUT P0, RZ, R3, 0xff, RZ, 0xc0, !PT ;  /* 0x000000ff03ff7812 */ /* 0x000fda000780c0ff */
[----:B------:R-:W-:Y:S05]  /*1240*/  @!P0 EXIT ;  /* 0x000000000000894d */ /* 0x000fea0003800000 */
[----:B------:R-:W3:Y:S01]  /*1250*/  LDC R93, c[0x0][0x658] ;  /* 0x00019600ff5d7b82 */ /* 0x000ee20000000800 */
[----:B------:R-:W-:Y:S01]  /*1260*/  LOP3.LUT R7, R7, 0x1, RZ, 0xc0, !PT ;  /* 0x0000000107077812 */ /* 0x000fe200078ec0ff */
[----:B------:R-:W-:Y:S01]  /*1270*/  ULDC.64 UR6, c[0x0][0x288] ;  /* 0x0000a20000067ab9 */ /* 0x000fe20000000a00 */
[----:B------:R-:W-:Y:S01]  /*1280*/  SHF.R.U32.HI R3, RZ, 0x2, R95 ;  /* 0x00000002ff037819 */ /* 0x000fe2000001165f */
[----:B------:R-:W-:Y:S01]  /*1290*/  UIADD3 UR4, UR7, 0x3f, URZ ;  /* 0x0000003f07047890 */ /* 0x000fe2000fffe03f */
[----:B------:R-:W-:Y:S01]  /*12a0*/  SHF.R.U32.HI R0, RZ, 0x1, R0 ;  /* 0x00000001ff007819 */ /* 0x000fe20000011600 */
[----:B------:R-:W-:Y:S01]  /*12b0*/  IMAD.SHL.U32 R88, R7, 0x40, RZ ;  /* 0x0000004007587824 */ /* 0x000fe200078e00ff */
[----:B------:R-:W-:Y:S01]  /*12c0*/  LOP3.LUT R3, R3, 0x7, RZ, 0xc0, !PT ;  /* 0x0000000703037812 */ /* 0x000fe200078ec0ff */
[----:B------:R-:W4:Y:S01]  /*12d0*/  LDC.64 R8, c[0x0][0x5c8] ;  /* 0x00017200ff087b82 */ /* 0x000f220000000a00 */
[----:B------:R-:W-:Y:S01]  /*12e0*/  USHF.R.S32.HI UR5, URZ, 0x1f, UR4 ;  /* 0x0000001f3f057899 */ /* 0x000fe20008011404 */
[----:B------:R-:W-:Y:S01]  /*12f0*/  LOP3.LUT R0, R0, 0x30, RZ, 0xc0, !PT ;  /* 0x0000003000007812 */ /* 0x000fe200078ec0ff */
[----:B------:R-:W-:Y:S01]  /*1300*/  IMAD.MOV.U32 R6, RZ, RZ, 0x1 ;  /* 0x00000001ff067424 */ /* 0x000fe200078e00ff */
[--C-:B------:R-:W-:Y:S01]  /*1310*/  LOP3.LUT R88, R88, 0x40, R3.reuse, 0xe2, !PT ;  /* 0x0000004058587812 */ /* 0x100fe200078ee203 */
[----:B------:R-:W-:Y:S01]  /*1320*/  ULEA.HI UR5, UR5, UR4, URZ, 0x6 ;  /* 0x0000000405057291 */ /* 0x000fe2000f8f303f */
[-C--:B01----:R-:W-:Y:S01]  /*1330*/  IADD3 R4, RZ, -R0.reuse, -R3 ;  /* 0x80000000ff047210 */ /* 0x083fe20007ffe803 */
[----:B------:R-:W-:Y:S01]  /*1340*/  IMAD.U32 R5, RZ, RZ, UR6 ;  /* 0x00000006ff057e24 */ /* 0x000fe2000f8e00ff */
[----:B------:R-:W0:Y:S01]  /*1350*/  LDC R97, c[0x0][0x600] ;  /* 0x00018000ff617b82 */ /* 0x000e220000000800 */
[----:B------:R-:W-:Y:S01]  /*1360*/  LOP3.LUT R88, R88, R0, RZ, 0xfc, !PT ;  /* 0x0000000058587212 */ /* 0x000fe200078efcff */
[----:B------:R-:W-:Y:S01]  /*1370*/  IMAD.MOV.U32 R0, RZ, RZ, -0x1 ;  /* 0xffffffffff007424 */ /* 0x000fe200078e00ff */
[----:B------:R-:W-:Y:S01]  /*1380*/  USHF.R.S32.HI UR43, URZ, 0x6, UR5 ;  /* 0x000000063f2b7899 */ /* 0x000fe20008011405 */
[----:B------:R-:W-:Y:S01]  /*1390*/  LOP3.LUT R94, R95, 0x3, RZ, 0xc0, !PT ;  /* 0x000000035f5e7812 */ /* 0x000fe200078ec0ff */
[----:B------:R-:W-:Y:S01]  /*13a0*/  IMAD R4, R7, -0x40, R4 ;  /* 0xffffffc007047824 */ /* 0x000fe200078e0204 */
[C---:B------:R-:W-:Y:S01]  /*13b0*/  LOP3.LUT R96, R95.reuse, 0x80, RZ, 0xc0, !PT ;  /* 0x000000805f607812 */ /* 0x040fe200078ec0ff */
[----:B------:R-:W-:Y:S01]  /*13c0*/  UISETP.LT.AND UP0, UPT, UR43, 0x1, UPT ;  /* 0x000000012b00788c */ /* 0x000fe2000bf01270 */
[-C--:B---3--:R-:W-:Y:S01]  /*13d0*/  SHF.L.U32 R0, R0, R93.reuse, RZ ;  /* 0x0000005d00007219 */ /* 0x088fe200000006ff */
[----:B------:R-:W-:Y:S01]  /*13e0*/  ULDC UR4, c[0x0][0x284] ;  /* 0x0000a10000047ab9 */ /* 0x000fe20000000800 */
[----:B------:R-:W-:Y:S01]  /*13f0*/  IMAD R94, R94, -0x2, R5 ;  /* 0xfffffffe5e5e7824 */ /* 0x000fe200078e0205 */
[----:B------:R-:W-:Y:S01]  /*1400*/  USEL UR44, UR43, 0x1, UP0 ;  /* 0x000000012b2c7887 */ /* 0x000fe20008000000 */
[----:B------:R-:W-:Y:S01]  /*1410*/  SHF.L.U32 R93, R6, R93, RZ ;  /* 0x0000005d065d7219 */ /* 0x000fe200000006ff */
[----:B------:R-:W-:Y:S01]  /*1420*/  IMAD.SHL.U32 R95, R95, 0x2, RZ ;  /* 0x000000025f5f7824 */ /* 0x000fe200078e00ff */
[----:B------:R-:W-:Y:S01]  /*1430*/  LOP3.LUT R102, R18, 0x1, RZ, 0xfc, !PT ;  /* 0x0000000112667812 */ /* 0x000fe200078efcff */
[----:B------:R-:W-:Y:S01]  /*1440*/  VIADD R99, R4, UR4 ;  /* 0x0000000404637c36 */ /* 0x000fe20008000000 */
[C---:B----4-:R-:W-:Y:S01]  /*1450*/  SHF.L.U64.HI R92, R8.reuse, 0x3, R9 ;  /* 0x00000003085c7819 */ /* 0x050fe20000010209 */
[----:B--2---:R-:W-:Y:S01]  /*1460*/  IMAD.SHL.U32 R91, R8, 0x8, RZ ;  /* 0x00000008085b7824 */ /* 0x004fe200078e00ff */
[----:B------:R-:W-:Y:S01]  /*1470*/  SHF.R.U32.HI R96, RZ, 0x7, R96 ;  /* 0x00000007ff607819 */ /* 0x000fe20000011660 */
[----:B------:R-:W-:Y:S01]  /*1480*/  IMAD.MOV.U32 R89, RZ, RZ, RZ ;  /* 0x000000ffff597224 */ /* 0x000fe200078e00ff */
[----:B------:R-:W-:Y:S01]  /*1490*/  LOP3.LUT R98, RZ, R0, RZ, 0x33, !PT ;  /* 0x00000000ff627212 */ /* 0x000fe200078e33ff */
[----:B------:R-:W-:Y:S01]  /*14a0*/  UIADD3 UR44, UR43, -UR44, URZ ;  /* 0x8000002c2b2c7290 */ /* 0x000fe2000fffe03f */
[----:B------:R-:W-:Y:S01]  /*14b0*/  UMOV UR40, URZ ;  /* 0x0000003f00287c82 */ /* 0x000fe20008000000 */
[----:B0-----:R-:W-:Y:S01]  /*14c0*/  VIADD R97, R97, 0xffffffff ;  /* 0xffffffff61617836 */ /* 0x001fe20000000000 */
[----:B------:R-:W-:-:S09]  /*14d0*/  UMOV UR41, URZ ;  /* 0x0000003f00297c82 */ /* 0x000fd20008000000 */
.L_x_164:
[----:B0-----:R-:W0:Y:S01]  /*14e0*/  SHFL.IDX PT, R0, R96, RZ, 0x1f ;  /* 0x00001fff60007589 */ /* 0x001e2200000e0000 */
[----:B-1----:R-:W1:Y:S01]  /*14f0*/  S2UR UR7, SR_CgaCtaId ;  /* 0x00000000000779c3 */ /* 0x002e620000008800 */
[----:B------:R-:W-:Y:S01]  /*1500*/  UMOV UR6, 0x400 ;  /* 0x0000040000067882 */ /* 0x000fe20000000000 */
[----:B0-----:R-:W-:Y:S01]  /*1510*/  R2UR UR4, R0 ;  /* 0x00000000000472ca */ /* 0x001fe200000e0000 */
[----:B-1----:R-:W-:-:S12]  /*1520*/  ULEA UR6, UR7, UR6, 0x18 ;  /* 0x0000000607067291 */ /* 0x002fd8000f8ec03f */
[----:B------:R-:W-:-:S04]  /*1530*/  ULEA.HI UR5, UR4, UR4, URZ, 0x1 ;  /* 0x0000000404057291 */ /* 0x000fc8000f8f083f */
[----:B------:R-:W-:-:S04]  /*1540*/  ULOP3.LUT UR5, UR5, 0x7fffe, URZ, 0xc0, !UPT ;  /* 0x0007fffe05057892 */ /* 0x000fc8000f8ec03f */
[----:B------:R-:W-:-:S03]  /*1550*/  UIADD3 UR5, UR4, -UR5, URZ ;  /* 0x8000000504057290 */ /* 0x000fc6000fffe03f */
[----:B------:R-:W-:Y:S01]  /*1560*/  ULDC UR4, c[0x0][0x28c] ;  /* 0x0000a30000047ab9 */ /* 0x000fe20000000800 */
[----:B------:R-:W-:Y:S01]  /*1570*/  ULEA UR5, UR5, UR6, 0xd ;  /* 0x0000000605057291 */ /* 0x000fe2000f8e683f */
[----:B------:R-:W-:-:S03]  /*1580*/  ISETP.LT.AND P0, PT, RZ, UR4, PT ;  /* 0x00000004ff007c0c */ /* 0x000fc6000bf01270 */
[----:B------:R-:W-:-:S04]  /*1590*/  UIADD3 UR5, UR5, 0x180, URZ ;  /* 0x0000018005057890 */ /* 0x000fc8000fffe03f */
[----:B------:R-:W-:-:S04]  /*15a0*/  USHF.R.U32.HI UR5, URZ, 0x4, UR5 ;  /* 0x000000043f057899 */ /* 0x000fc80008011605 */
[----:B------:R-:W-:-:S04]  /*15b0*/  ULOP3.LUT UR5, UR5, 0x3fff, URZ, 0xc0, !UPT ;  /* 0x00003fff05057892 */ /* 0x000fc8000f8ec03f */
[----:B------:R-:W-:Y:S01]  /*15c0*/  ULOP3.LUT UR45, UR5, 0x10000, URZ, 0xfc, !UPT ;  /* 0x00010000052d7892 */ /* 0x000fe2000f8efc3f */
[----:B--2345:R-:W-:Y:S11]  /*15d0*/  @P0 BRA `(.L_x_17) ;  /* 0x0000000000400947 */ /* 0x03cff60003800000 */
[----:B------:R-:W-:Y:S01]  /*15e0*/  MOV R0, 0x0 ;  /* 0x0000000000007802 */ /* 0x000fe20000000f00 */
[----:B------:R-:W-:Y:S01]  /*15f0*/  ULDC.64 UR4, c[0x4][0x68] ;  /* 0x01001a0000047ab9 */ /* 0x000fe20000000a00 */
[----:B------:R-:W-:Y:S01]  /*1600*/  ULDC.64 UR6, c[0x4][0x8] ;  /* 0x0100020000067ab9 */ /* 0x000fe20000000a00 */
[----:B------:R-:W-:Y:S01]  /*1610*/  IMAD.U32 R4, RZ, RZ, UR4 ;  /* 0x00000004ff047e24 */ /* 0x000fe2000f8e00ff */
[----:B------:R0:W1:Y:S01]  /*1620*/  LDC.64 R14, c[0x4][R0] ;  /* 0x01000000000e7b82 */ /* 0x0000620000000a00 */
[----:B------:R-:W-:Y:S01]  /*1630*/  IMAD.U32 R5, RZ, RZ, UR5 ;  /* 0x00000005ff057e24 */ /* 0x000fe2000f8e00ff */
[----:B------:R-:W-:Y:S01]  /*1640*/  ULDC.64 UR4, c[0x4][0x70] ;  /* 0x01001c0000047ab9 */ /* 0x000fe20000000a00 */
[----:B------:R-:W-:Y:S02]  /*1650*/  IMAD.U32 R10, RZ, RZ, UR6 ;  /* 0x00000006ff0a7e24 */ /* 0x000fe4000f8e00ff */
[----:B------:R-:W-:Y:S02]  /*1660*/  IMAD.U32 R6, RZ, RZ, UR4 ;  /* 0x00000004ff067e24 */ /* 0x000fe4000f8e00ff */
[----:B------:R-:W-:-:S02]  /*1670*/  IMAD.U32 R7, RZ, RZ, UR5 ;  /* 0x00000005ff077e24 */ /* 0x000fc4000f8e00ff */
[----:B------:R-:W-:Y:S02]  /*1680*/  IMAD.U32 R11, RZ, RZ, UR7 ;  /* 0x00000007ff0b7e24 */ /* 0x000fe4000f8e00ff */
[----:B------:R-:W-:Y:S02]  /*1690*/  IMAD.MOV.U32 R8, RZ, RZ, 0x1e1 ;  /* 0x000001e1ff087424 */ /* 0x000fe400078e00ff */
[----:B------:R-:W-:Y:S02]  /*16a0*/  IMAD.MOV.U32 R12, RZ, RZ, 0x1 ;  /* 0x00000001ff0c7424 */ /* 0x000fe400078e00ff */
[----:B0-----:R-:W-:-:S07]  /*16b0*/  IMAD.MOV.U32 R13, RZ, RZ, RZ ;  /* 0x000000ffff0d7224 */ /* 0x001fce00078e00ff */
[----:B------:R-:W-:-:S07]  /*16c0*/  LEPC R20, `(.L_x_17) ;  /* 0x000000001014794e */ /* 0x000fce0000000000 */
[----:B-1---5:R-:W-:Y:S05]  /*16d0*/  CALL.ABS.NOINC R14 ;  /* 0x000000000e007343 */ /* 0x022fea0003c00000 */
.L_x_17:
[----:B------:R-:W-:-:S13]  /*16e0*/  ISETP.NE.AND P0, PT, R102, 0x3, PT ;  /* 0x000000036600780c */ /* 0x000fda0003f05270 */
[----:B------:R-:W-:Y:S05]  /*16f0*/  @!P0 BRA `(.L_x_18) ;  /* 0x0000000000048947 */ /* 0x000fea0003800000 */
[----:B------:R-:W-:Y:S01]  /*1700*/  BPT.TRAP 0x1 ;  /* 0x000000040000795c */ /* 0x000fe20000300000 */
.L_x_18:
[----:B------:R-:W0:Y:S01]  /*1710*/  S2UR UR5, SR_CgaCtaId ;  /* 0x00000000000579c3 */ /* 0x000e220000008800 */
[----:B------:R-:W-:Y:S01]  /*1720*/  UMOV UR4, 0x400 ;  /* 0x0000040000047882 */ /* 0x000fe20000000000 */
[----:B------:R-:W-:Y:S02]  /*1730*/  IMAD.U32 R0, RZ, RZ, UR40 ;  /* 0x00000028ff007e24 */ /* 0x000fe4000f8e00ff */
[----:B------:R-:W-:-:S03]  /*1740*/  IMAD.U32 R3, RZ, RZ, UR41 ;  /* 0x00000029ff037e24 */ /* 0x000fc6000f8e00ff */
[----:B------:R-:W-:Y:S01]  /*1750*/  SHF.L.U32 R0, R0, 0x1f, RZ ;  /* 0x0000001f00007819 */ /* 0x000fe200000006ff */
[----:B0-----:R-:W-:-:S06]  /*1760*/  ULEA UR4, UR5, UR4, 0x18 ;  /* 0x0000000405047291 */ /* 0x001fcc000f8ec03f */
[----:B------:R-:W-:-:S04]  /*1770*/  IMAD.U32 R6, RZ, RZ, UR4 ;  /* 0x00000004ff067e24 */ /* 0x000fc8000f8e00ff */
[----:B------:R-:W-:-:S04]  /*1780*/  IMAD R3, R3, 0x8, R6 ;  /* 0x0000000803037824 */ /* 0x000fc800078e0206 */
[----:B------:R0:W1:Y:S01]  /*1790*/  SYNCS.PHASECHK.TRANS64.TRYWAIT P1, [R3+URZ], R0 ;  /* 0x00000000030075a7 */ /* 0x000062000802017f */
[----:B------:R-:W-:Y:S05]  /*17a0*/  @!P0 BRA `(.L_x_19) ;  /* 0x0000000000048947 */ /* 0x000fea0003800000 */
[----:B------:R-:W-:Y:S01]  /*17b0*/  BPT.TRAP 0x1 ;  /* 0x000000040000795c */ /* 0x000fe20000300000 */
.L_x_19:
[----:B------:R-:W-:-:S05]  /*17c0*/  IMAD.U32 R4, RZ, RZ, UR44 ;  /* 0x0000002cff047e24 */ /* 0x000fca000f8e00ff */
[----:B------:R-:W-:Y:S01]  /*17d0*/  ISETP.GE.AND P2, PT, R4, 0x1, PT ;  /* 0x000000010400780c */ /* 0x000fe20003f46270 */
[----:B-1----:R-:W-:-:S12]  /*17e0*/  @P1 BRA `(.L_x_20) ;  /* 0x0000000000081947 */ /* 0x002fd80003800000 */
[----:B------:R-:W1:Y:S02]  /*17f0*/  SYNCS.PHASECHK.TRANS64.TRYWAIT P1, [R3+URZ], R0 ;  /* 0x00000000030075a7 */ /* 0x000e64000802017f */
[----:B-1----:R-:W-:Y:S05]  /*1800*/  @!P1 BRA `(.L_x_21) ;  /* 0x00000068000c9947 */ /* 0x002fea0003800000 */
.L_x_20:
[----:B------:R-:W-:Y:S05]  /*1810*/  WARPSYNC.ALL ;  /* 0x0000000000007948 */ /* 0x000fea0003800000 */
[----:B------:R-:W-:Y:S01]  /*1820*/  R2UR UR4, R6 ;  /* 0x00000000060472ca */ /* 0x000fe200000e0000 */
[----:B------:R-:W-:Y:S01]  /*1830*/  ULEA UR5, UR41, UR45, 0xa ;  /* 0x0000002d29057291 */ /* 0x000fe2000f8e503f */
[----:B------:R-:W-:Y:S01]  /*1840*/  WARPGROUP.ARRIVE ;  /* 0x00000000000079c5 */ /* 0x000fe20000000000 */
[----:B------:R-:W-:Y:S01]  /*1850*/  UMOV UR9, 0x40000040 ;  /* 0x4000004000097882 */ /* 0x000fe20000000000 */
[----:B------:R-:W-:-:S04]  /*1860*/  UMOV UR11, 0x40000040 ;  /* 0x40000040000b7882 */ /* 0x000fc80000000000 */
[----:B------:R-:W-:-:S05]  /*1870*/  UMOV UR8, UR5 ;  /* 0x0000000500087c82 */ /* 0x000fca0008000000 */
[----:B------:R-:W-:-:S04]  /*1880*/  UIADD3 UR4, UR4, 0x1c180, URZ ;  /* 0x0001c18004047890 */ /* 0x000fc8000fffe03f */
[----:B------:R-:W-:-:S04]  /*1890*/  USHF.R.U32.HI UR4, URZ, 0x4, UR4 ;  /* 0x000000043f047899 */ /* 0x000fc80008011604 */
[----:B------:R-:W-:-:S04]  /*18a0*/  ULOP3.LUT UR4, UR4, 0x3fff, URZ, 0xc0, !UPT ;  /* 0x00003fff04047892 */ /* 0x000fc8000f8ec03f */
[----:B------:R-:W-:-:S04]  /*18b0*/  ULOP3.LUT UR4, UR4, 0x10000, URZ, 0xfc, !UPT ;  /* 0x0001000004047892 */ /* 0x000fc8000f8efc3f */
[----:B------:R-:W-:-:S07]  /*18c0*/  ULEA UR6, UR41, UR4, 0xa ;  /* 0x0000000429067291 */ /* 0x000fce000f8e503f */
[----:B------:R-:W-:Y:S02]  /*18d0*/  UMOV UR10, UR6 ;  /* 0x00000006000a7c82 */ /* 0x000fe40008000000 */
[----:B------:R-:W-:Y:S01]  /*18e0*/  HGMMA.64x128x16.F32 R24, gdesc[UR8], RZ, !UPT, gsb0 ;  /* 0x01e00000081879f0 */ /* 0x000fe2000c0008ff */
[----:B------:R-:W-:Y:S02]  /*18f0*/  UIADD3 UR8, UR5, 0x2, URZ ;  /* 0x0000000205087890 */ /* 0x000fe4000fffe03f */
[----:B------:R-:W-:Y:S01]  /*1900*/  UIADD3 UR10, UR6, 0x2, URZ ;  /* 0x00000002060a7890 */ /* 0x000fe2000fffe03f */
[----:B------:R-:W-:Y:S01]  /*1910*/  UMOV UR9, 0x40000040 ;  /* 0x4000004000097882 */ /* 0x000fe20000000000 */
[----:B------:R-:W-:Y:S01]  /*1920*/  UMOV UR11, 0x40000040 ;  /* 0x40000040000b7882 */ /* 0x000fe20000000000 */
[----:B------:R-:W-:Y:S02]  /*1930*/  WARPGROUP.DEPBAR.LE gsb0, 0x0 ;  /* 0x00008000000079c5 */ /* 0x000fe40000010000 */
[----:B------:R-:W-:-:S06]  /*1940*/  WARPGROUP.ARRIVE ;  /* 0x00000000000079c5 */ /* 0x000fcc0000000000 */
[----:B------:R-:W-:Y:S01]  /*1950*/  HGMMA.64x128x16.F32 R24, gdesc[UR8], R24, gsb0 ;  /* 0x01e00000081879f0 */ /* 0x000fe20008000818 */
        /* <DEDUP_REMOVED lines=13> */
[----:B------:R-:W-:Y:S03]  /*1a30*/  HGMMA.64x128x16.F32 R24, gdesc[UR8], R24, gsb0 ;  /* 0x01e00000081879f0 */ /* 0x000fe60008000818 */
[----:B------:R-:W-:Y:S02]  /*1a40*/  WARPGROUP.DEPBAR.LE gsb0, 0x0 ;  /* 0x00008000000079c5 */ /* 0x000fe40000010000 */
[----:B------:R-:W-:Y:S05]  /*1a50*/  @!P2 BRA `(.L_x_22) ;  /* 0x000000040028a947 */ /* 0x000fea0003800000 */
[----:B------:R-:W-:Y:S01]  /*1a60*/  UIADD3 UR5, UR41, 0x1, URZ ;  /* 0x0000000129057890 */ /* 0x000fe2000fffe03f */
[----:B01----:R-:W-:Y:S02]  /*1a70*/  IMAD.U32 R0, RZ, RZ, UR44 ;  /* 0x0000002cff007e24 */ /* 0x003fe4000f8e00ff */
[----:B------:R-:W-:Y:S01]  /*1a80*/  IMAD.U32 R3, RZ, RZ, UR41 ;  /* 0x00000029ff037e24 */ /* 0x000fe2000f8e00ff */
[----:B------:R-:W-:-:S04]  /*1a90*/  UISETP.NE.AND UP0, UPT, UR5, 0x7, UPT ;  /* 0x000000070500788c */ /* 0x000fc8000bf05270 */
[----:B------:R-:W-:Y:S02]  /*1aa0*/  USEL UR6, URZ, 0x1, UP0 ;  /* 0x000000013f067887 */ /* 0x000fe40008000000 */
[----:B------:R-:W-:Y:S02]  /*1ab0*/  USEL UR5, UR5, URZ, UP0 ;  /* 0x0000003f05057287 */ /* 0x000fe40008000000 */
[----:B------:R-:W-:-:S06]  /*1ac0*/  ULOP3.LUT UR6, UR40, UR6, URZ, 0x3c, !UPT ;  /* 0x0000000628067292 */ /* 0x000fcc000f8e3c3f */
[----:B------:R-:W-:-:S07]  /*1ad0*/  IMAD.U32 R7, RZ, RZ, UR6 ;  /* 0x00000006ff077e24 */ /* 0x000fce000f8e00ff */
.L_x_29:
[----:B------:R-:W-:Y:S05]  /*1ae0*/  @!P0 BRA `(.L_x_23) ;  /* 0x0000000000048947 */ /* 0x000fea0003800000 */
[----:B------:R-:W-:Y:S01]  /*1af0*/  BPT.TRAP 0x1 ;  /* 0x000000040000795c */ /* 0x000fe20000300000 */
.L_x_23:
[----:B------:R-:W0:Y:S01]  /*1b00*/  S2UR UR7, SR_CgaCtaId ;  /* 0x00000000000779c3 */ /* 0x000e220000008800 */
[----:B------:R-:W-:Y:S01]  /*1b10*/  UMOV UR6, 0x400 ;  /* 0x0000040000067882 */ /* 0x000fe20000000000 */
[----:B------:R-:W-:Y:S01]  /*1b20*/  IMAD.U32 R5, RZ, RZ, UR5 ;  /* 0x00000005ff057e24 */ /* 0x000fe2000f8e00ff */
[----:B------:R-:W-:Y:S01]  /*1b30*/  SHF.L.U32 R4, R7, 0x1f, RZ ;  /* 0x0000001f07047819 */ /* 0x000fe200000006ff */
[----:B0-----:R-:W-:-:S06]  /*1b40*/  ULEA UR6, UR7, UR6, 0x18 ;  /* 0x0000000607067291 */ /* 0x001fcc000f8ec03f */
[----:B------:R-:W-:-:S04]  /*1b50*/  IMAD.U32 R6, RZ, RZ, UR6 ;  /* 0x00000006ff067e24 */ /* 0x000fc8000f8e00ff */
[----:B------:R-:W-:-:S04]  /*1b60*/  IMAD R5, R5, 0x8, R6 ;  /* 0x0000000805057824 */ /* 0x000fc800078e0206 */
[----:B------:R0:W1:Y:S01]  /*1b70*/  SYNCS.PHASECHK.TRANS64.TRYWAIT P1, [R5+URZ], R4 ;  /* 0x00000004050075a7 */ /* 0x000062000802017f */
[----:B------:R-:W-:Y:S05]  /*1b80*/  @!P0 BRA `(.L_x_24) ;  /* 0x0000000000048947 */ /* 0x000fea0003800000 */
[----:B------:R-:W-:Y:S01]  /*1b90*/  BPT.TRAP 0x1 ;  /* 0x000000040000795c */ /* 0x000fe20000300000 */
.L_x_24:
[----:B-1----:R-:W-:Y:S05]  /*1ba0*/  @P1 BRA `(.L_x_25) ;  /* 0x0000000000081947 */ /* 0x002fea0003800000 */
[----:B------:R-:W1:Y:S02]  /*1bb0*/  SYNCS.PHASECHK.TRANS64.TRYWAIT P1, [R5+URZ], R4 ;  /* 0x00000004050075a7 */ /* 0x000e64000802017f */
[----:B-1----:R-:W-:Y:S05]  /*1bc0*/  @!P1 BRA `(.L_x_26) ;  /* 0x0000006400309947 */ /* 0x002fea0003800000 */
.L_x_25:
[----:B------:R-:W-:Y:S01]  /*1bd0*/  ULEA UR6, UR5, UR45, 0xa ;  /* 0x0000002d05067291 */ /* 0x000fe2000f8e503f */
[----:B------:R-:W-:Y:S01]  /*1be0*/  WARPGROUP.ARRIVE ;  /* 0x00000000000079c5 */ /* 0x000fe20000000000 */
[----:B------:R-:W-:Y:S01]  /*1bf0*/  ULEA UR7, UR5, UR4, 0xa ;  /* 0x0000000405077291 */ /* 0x000fe2000f8e503f */
[----:B------:R-:W-:Y:S01]  /*1c00*/  UMOV UR9, 0x40000040 ;  /* 0x4000004000097882 */ /* 0x000fe20000000000 */
[----:B------:R-:W-:-:S03]  /*1c10*/  UMOV UR11, 0x40000040 ;  /* 0x40000040000b7882 */ /* 0x000fc60000000000 */
[----:B------:R-:W-:Y:S02]  /*1c20*/  UMOV UR8, UR6 ;  /* 0x0000000600087c82 */ /* 0x000fe40008000000 */
[----:B------:R-:W-:Y:S02]  /*1c30*/  UMOV UR10, UR7 ;  /* 0x00000007000a7c82 */ /* 0x000fe40008000000 */
[----:B------:R-:W-:Y:S01]  /*1c40*/  HGMMA.64x128x16.F32 R24, gdesc[UR8], R24, gsb0 ;  /* 0x01e00000081879f0 */ /* 0x000fe20008000818 */
[----:B------:R-:W-:Y:S02]  /*1c50*/  UIADD3 UR8, UR6, 0x2, URZ ;  /* 0x0000000206087890 */ /* 0x000fe4000fffe03f */
[----:B------:R-:W-:Y:S01]  /*1c60*/  UIADD3 UR10, UR7, 0x2, URZ ;  /* 0x00000002070a7890 */ /* 0x000fe2000fffe03f */
[----:B------:R-:W-:Y:S01]  /*1c70*/  UMOV UR9, 0x40000040 ;  /* 0x4000004000097882 */ /* 0x000fe20000000000 */
[----:B------:R-:W-:Y:S01]  /*1c80*/  UMOV UR11, 0x40000040 ;  /* 0x40000040000b7882 */ /* 0x000fe20000000000 */
[----:B------:R-:W-:-:S02]  /*1c90*/  WARPGROUP.DEPBAR.LE gsb0, 0x0 ;  /* 0x00008000000079c5 */ /* 0x000fc40000010000 */
        /* <DEDUP_REMOVED lines=18> */
[----:B------:R-:W-:Y:S01]  /*1dc0*/  BPT.TRAP 0x1 ;  /* 0x000000040000795c */ /* 0x000fe20000300000 */
.L_x_27:
[----:B------:R-:W-:-:S13]  /*1dd0*/  ISETP.NE.AND P1, PT, R22, RZ, PT ;  /* 0x000000ff1600720c */ /* 0x000fda0003f25270 */
[----:B01----:R-:W-:-:S04]  /*1de0*/  @P1 IMAD R4, R3, 0x8, R6 ;  /* 0x0000000803041824 */ /* 0x003fc800078e0206 */
[----:B------:R-:W-:-:S05]  /*1df0*/  @P1 VIADD R4, R4, 0x38 ;  /* 0x0000003804041836 */ /* 0x000fca0000000000 */
[----:B------:R-:W-:-:S04]  /*1e00*/  @P1 PRMT R4, R19, 0x654, R4 ;  /* 0x0000065413041816 */ /* 0x000fc80000000004 */
[----:B------:R0:W-:Y:S01]  /*1e10*/  @P1 SYNCS.ARRIVE.TRANS64.RED.A1T0 RZ, [R4+URZ], RZ ;  /* 0x000000ff04ff19a7 */ /* 0x0001e2000810043f */
[----:B------:R-:W-:-:S13]  /*1e20*/  ISETP.GT.U32.AND P1, PT, R18, 0x1, PT ;  /* 0x000000011200780c */ /* 0x000fda0003f24070 */
[----:B0-----:R-:W-:Y:S05]  /*1e30*/  @P1 BRA `(.L_x_28) ;  /* 0x0000000000041947 */ /* 0x001fea0003800000 */
[----:B------:R-:W-:Y:S01]  /*1e40*/  BPT.TRAP 0x1 ;  /* 0x000000040000795c */ /* 0x000fe20000300000 */
.L_x_28:
[----:B------:R-:W-:Y:S01]  /*1e50*/  UIADD3 UR5, UR5, 0x1, URZ ;  /* 0x0000000105057890 */ /* 0x000fe2000fffe03f */
[C---:B------:R-:W-:Y:S01]  /*1e60*/  ISETP.GT.AND P2, PT, R0.reuse, 0x1, PT ;  /* 0x000000010000780c */ /* 0x040fe20003f44270 */
[----:B------:R-:W-:Y:S02]  /*1e70*/  VIADD R3, R3, 0x1 ;  /* 0x0000000103037836 */ /* 0x000fe40000000000 */
[----:B------:R-:W-:Y:S01]  /*1e80*/  UISETP.NE.AND UP0, UPT, UR5, 0x7, UPT ;  /* 0x000000070500788c */ /* 0x000fe2000bf05270 */
[----:B------:R-:W-:Y:S02]  /*1e90*/  VIADD R0, R0, 0xffffffff ;  /* 0xffffffff00007836 */ /* 0x000fe40000000000 */
[C---:B------:R-:W-:Y:S01]  /*1ea0*/  ISETP.NE.AND P1, PT, R3.reuse, 0x7, PT ;  /* 0x000000070300780c */ /* 0x040fe20003f25270 */
[----:B------:R-:W-:Y:S02]  /*1eb0*/  USEL UR6, URZ, 0x1, UP0 ;  /* 0x000000013f067887 */ /* 0x000fe40008000000 */
[----:B------:R-:W-:Y:S01]  /*1ec0*/  USEL UR5, UR5, URZ, UP0 ;  /* 0x0000003f05057287 */ /* 0x000fe20008000000 */
[----:B------:R-:W-:-:S03]  /*1ed0*/  SEL R3, R3, RZ, P1 ;  /* 0x000000ff03037207 */ /* 0x000fc60000800000 */
[----:B------:R-:W-:Y:S01]  /*1ee0*/  LOP3.LUT R7, R7, UR6, RZ, 0x3c, !PT ;  /* 0x0000000607077c12 */ /* 0x000fe2000f8e3cff */
[----:B------:R-:W-:Y:S07]  /*1ef0*/  @P2 BRA `(.L_x_29) ;  /* 0xfffffff800f82947 */ /* 0x000fee000383ffff */
.L_x_22:
[----:B01----:R-:W0:Y:S02]  /*1f00*/  LDC R0, c[0x0][0x28c] ;  /* 0x0000a300ff007b82 */ /* 0x003e240000000800 */
[----:B0-----:R-:W-:-:S13]  /*1f10*/  ISETP.GE.AND P1, PT, R0, 0x1, PT ;  /* 0x000000010000780c */ /* 0x001fda0003f26270 */
[----:B------:R-:W-:Y:S05]  /*1f20*/  @!P1 BRA `(.L_x_30) ;  /* 0x0000000000509947 */ /* 0x000fea0003800000 */
[----:B------:R-:W-:Y:S05]  /*1f30*/  @!P0 BRA `(.L_x_31) ;  /* 0x0000000000048947 */ /* 0x000fea0003800000 */
[----:B------:R-:W-:Y:S01]  /*1f40*/  BPT.TRAP 0x1 ;  /* 0x000000040000795c */ /* 0x000fe20000300000 */
.L_x_31:
[----:B------:R-:W-:Y:S01]  /*1f50*/  ISETP.NE.AND P0, PT, R22, RZ, PT ;  /* 0x000000ff1600720c */ /* 0x000fe20003f05270 */
[----:B------:R-:W-:Y:S01]  /*1f60*/  BSSY B0, `(.L_x_32) ;  /* 0x000000e000007945 */ /* 0x000fe20003800000 */
[----:B------:R-:W-:-:S11]  /*1f70*/  ISETP.GT.U32.AND P1, PT, R18, 0x1, PT ;  /* 0x000000011200780c */ /* 0x000fd60003f24070 */
[----:B------:R-:W-:Y:S05]  /*1f80*/  @!P0 BRA `(.L_x_33) ;  /* 0x00000000002c8947 */ /* 0x000fea0003800000 */
[----:B------:R-:W-:-:S04]  /*1f90*/  UIADD3 UR6, UR44, UR41, URZ ;  /* 0x000000292c067290 */ /* 0x000fc8000fffe03f */
[----:B------:R-:W-:-:S04]  /*1fa0*/  UIMAD.WIDE.U32 UR4, UR6, 0x24924925, URZ ;  /* 0x24924925060478a5 */ /* 0x000fc8000f8e003f */
[----:B------:R-:W-:-:S04]  /*1fb0*/  UIADD3 UR4, UR6, -UR5, URZ ;  /* 0x8000000506047290 */ /* 0x000fc8000fffe03f */
[----:B------:R-:W-:-:S04]  /*1fc0*/  ULEA.HI UR4, UR4, UR5, URZ, 0x1f ;  /* 0x0000000504047291 */ /* 0x000fc8000f8ff83f */
[----:B------:R-:W-:-:S04]  /*1fd0*/  USHF.R.U32.HI UR4, URZ, 0x2, UR4 ;  /* 0x000000023f047899 */ /* 0x000fc80008011604 */
[----:B------:R-:W-:-:S06]  /*1fe0*/  UIMAD UR4, UR4, -0x7, UR6 ;  /* 0xfffffff9040478a4 */ /* 0x000fcc000f8e0206 */
[----:B------:R-:W-:-:S04]  /*1ff0*/  IMAD.U32 R3, RZ, RZ, UR4 ;  /* 0x00000004ff037e24 */ /* 0x000fc8000f8e00ff */
[----:B------:R-:W-:-:S04]  /*2000*/  IMAD R0, R3, 0x8, R6 ;  /* 0x0000000803007824 */ /* 0x000fc800078e0206 */
[----:B------:R-:W-:-:S05]  /*2010*/  VIADD R0, R0, 0x38 ;  /* 0x0000003800007836 */ /* 0x000fca0000000000 */
[----:B------:R-:W-:-:S04]  /*2020*/  PRMT R0, R19, 0x654, R0 ;  /* 0x0000065413007816 */ /* 0x000fc80000000000 */
[----:B------:R0:W-:Y:S03]  /*2030*/  SYNCS.ARRIVE.TRANS64.RED.A1T0 RZ, [R0+URZ], RZ ;  /* 0x000000ff00ff79a7 */ /* 0x0001e6000810043f */
.L_x_33:
[----:B------:R-:W-:Y:S05]  /*2040*/  BSYNC B0 ;  /* 0x0000000000007941 */ /* 0x000fea0003800000 */
.L_x_32:
[----:B------:R-:W-:Y:S05]  /*2050*/  @P1 BRA `(.L_x_30) ;  /* 0x0000000000041947 */ /* 0x000fea0003800000 */
[----:B------:R-:W-:Y:S01]  /*2060*/  BPT.TRAP 0x1 ;  /* 0x000000040000795c */ /* 0x000fe20000300000 */
.L_x_30:
[----:B------:R-:W-:Y:S01]  /*2070*/  UISETP.GE.U32.AND UP1, UPT, UR43, 0x7, UPT ;  /* 0x000000072b00788c */ /* 0x000fe2000bf26070 */
[----:B------:R-:W-:Y:S01]  /*2080*/  IMAD.SHL.U32 R100, R100, 0x80, RZ ;  /* 0x0000008064647824 */ /* 0x000fe200078e00ff */
[----:B------:R-:W-:Y:S01]  /*2090*/  UIADD3 UR41, UR43, UR41, URZ ;  /* 0x000000292b297290 */ /* 0x000fe2000fffe03f */
[----:B------:R-:W-:Y:S01]  /*20a0*/  SHF.R.S32.HI R11, RZ, 0x1f, R101 ;  /* 0x0000001fff0b7819 */ /* 0x000fe20000011465 */
[----:B------:R-:W-:Y:S01]  /*20b0*/  ULDC UR10, c[0x0][0x288] ;  /* 0x0000a200000a7ab9 */ /* 0x000fe20000000800 */
[----:B------:R-:W-:Y:S01]  /*20c0*/  IMAD.SHL.U32 R6, R103, 0x80, RZ ;  /* 0x0000008067067824 */ /* 0x000fe200078e00ff */
[C---:B------:R-:W-:Y:S01]  /*20d0*/  LOP3.LUT R8, R100.reuse, 0x6, R95, 0xf8, !PT ;  /* 0x0000000664087812 */ /* 0x040fe200078ef85f */
[----:B------:R-:W-:Y:S01]  /*20e0*/  UISETP.GT.U32.AND UP0, UPT, UR41, 0x6, UPT ;  /* 0x000000062900788c */ /* 0x000fe2000bf04070 */
[----:B------:R-:W-:Y:S01]  /*20f0*/  ISETP.GE.AND P0, PT, R100, UR10, PT ;  /* 0x0000000a64007c0c */ /* 0x000fe2000bf06270 */
[----:B------:R-:W-:Y:S01]  /*2100*/  ULDC.64 UR6, c[0x0][0x5d0] ;  /* 0x0001740000067ab9 */ /* 0x000fe20000000a00 */
[----:B------:R-:W-:Y:S01]  /*2110*/  ULDC UR11, c[0x0][0x284] ;  /* 0x0000a100000b7ab9 */ /* 0x000fe20000000800 */
[----:B------:R-:W-:Y:S01]  /*2120*/  @UP1 UIMAD.WIDE.U32 UR4, UR41, 0x24924925, URZ ;  /* 0x24924925290418a5 */ /* 0x000fe2000f8e003f */
[----:B------:R-:W-:Y:S01]  /*2130*/  SHF.R.S32.HI R9, RZ, 0x1f, R8 ;  /* 0x0000001fff097819 */ /* 0x000fe20000011408 */
[----:B0-----:R-:W-:Y:S01]  /*2140*/  IMAD R0, R11, UR6, RZ ;  /* 0x000000060b007c24 */ /* 0x001fe2000f8e02ff */
[----:B------:R-:W-:Y:S01]  /*2150*/  UISETP.LT.U32.AND UP0, UPT, UR43, 0x7, UP0 ;  /* 0x000000072b00788c */ /* 0x000fe20008701070 */
[----:B------:R-:W-:Y:S01]  /*2160*/  ISETP.GE.OR P0, PT, R6, UR11, P0 ;  /* 0x0000000b06007c0c */ /* 0x000fe20008706670 */
[----:B------:R-:W-:Y:S01]  /*2170*/  @UP1 UIADD3 UR4, UR41, -UR5, URZ ;  /* 0x8000000529041290 */ /* 0x000fe2000fffe03f */
[C---:B------:R-:W-:Y:S01]  /*2180*/  IMAD R3, R101.reuse, UR7, R0 ;  /* 0x0000000765037c24 */ /* 0x040fe2000f8e0200 */
[----:B------:R-:W-:Y:S01]  /*2190*/  ULDC.64 UR8, c[0x0][0x5c8] ;  /* 0x0001720000087ab9 */ /* 0x000fe20000000a00 */
[----:B------:R-:W-:Y:S01]  /*21a0*/  IMAD.WIDE.U32 R4, R101, UR6, R8 ;  /* 0x0000000665047c25 */ /* 0x000fe2000f8e0008 */
[----:B------:R-:W-:-:S02]  /*21b0*/  USEL UR6, URZ, 0x1, !UP0 ;  /* 0x000000013f067887 */ /* 0x000fc4000c000000 */
[----:B------:R-:W-:Y:S01]  /*21c0*/  @UP1 ULEA.HI UR4, UR4, UR5, URZ, 0x1f ;  /* 0x0000000504041291 */ /* 0x000fe2000f8ff83f */
[----:B------:R-:W-:Y:S01]  /*21d0*/  IMAD.WIDE R104, R103, 0x80, R88 ;  /* 0x0000008067687825 */ /* 0x000fe200078e0258 */
[----:B------:R-:W-:Y:S02]  /*21e0*/  ULOP3.LUT UR40, UR40, UR6, URZ, 0x3c, !UPT ;  /* 0x0000000628287292 */ /* 0x000fe4000f8e3c3f */
[----:B------:R-:W-:Y:S01]  /*21f0*/  @UP1 USHF.R.U32.HI UR4, URZ, 0x2, UR4 ;  /* 0x000000023f041899 */ /* 0x000fe20008011604 */
[----:B------:R-:W-:Y:S02]  /*2200*/  IMAD.IADD R5, R5, 0x1, R3 ;  /* 0x0000000105057824 */ /* 0x000fe400078e0203 */
[----:B------:R-:W-:Y:S01]  /*2210*/  IMAD R3, R105, UR8, RZ ;  /* 0x0000000869037c24 */ /* 0x000fe2000f8e02ff */
[----:B------:R-:W-:Y:S01]  /*2220*/  @UP1 ULOP3.LUT UR40, UR40, 0x1, UR4, 0x78, !UPT ;  /* 0x0000000128281892 */ /* 0x000fe2000f8e7804 */
[----:B------:R-:W-:-:S04]  /*2230*/  IMAD.WIDE.U32 R106, R104, UR8, R4 ;  /* 0x00000008686a7c25 */ /* 0x000fc8000f8e0004 */
[----:B------:R-:W-:Y:S02]  /*2240*/  IMAD R7, R104, UR9, R3 ;  /* 0x0000000968077c24 */ /* 0x000fe4000f8e0203 */
[----:B------:R-:W-:Y:S01]  /*2250*/  IMAD.MOV.U32 R0, RZ, RZ, -0x1 ;  /* 0xffffffffff007424 */ /* 0x000fe200078e00ff */
[----:B------:R-:W-:Y:S06]  /*2260*/  @P0 BRA `(.L_x_34) ;  /* 0x00000040001c0947 */ /* 0x000fec0003800000 */
[----:B-----5:R-:W-:Y:S01]  /*2270*/  FSETP.NEU.AND P0, PT, R90, RZ, PT ;  /* 0x000000ff5a00720b */ /* 0x020fe20003f0d000 */
[----:B------:R-:W-:Y:S01]  /*2280*/  IMAD.IADD R4, R94, 0x1, -R100 ;  /* 0x000000015e047824 */ /* 0x000fe200078e0a64 */
[----:B------:R-:W-:Y:S01]  /*2290*/  BSSY B0, `(.L_x_34) ;  /* 0x0000404000007945 */ /* 0x000fe20003800000 */
[----:B------:R-:W-:Y:S02]  /*22a0*/  IMAD.IADD R3, R99, 0x1, -R6 ;  /* 0x0000000163037824 */ /* 0x000fe400078e0a06 */
[----:B------:R-:W-:Y:S01]  /*22b0*/  IMAD.IADD R103, R107, 0x1, R7 ;  /* 0x000000016b677824 */ /* 0x000fe200078e0207 */
[----:B------:R-:W-:-:S04]  /*22c0*/  ISETP.GT.AND P2, PT, R4, RZ, PT ;  /* 0x000000ff0400720c */ /* 0x000fc80003f44270 */
[----:B------:R-:W-:-:S03]  /*22d0*/  ISETP.GT.AND P1, PT, R3, RZ, P2 ;  /* 0x000000ff0300720c */ /* 0x000fc60001724270 */
[----:B------:R-:W-:Y:S10]  /*22e0*/  @!P0 BRA `(.L_x_35) ;  /* 0x0000002c00288947 */ /* 0x000ff40003800000 */
[----:B------:R-:W0:Y:S01]  /*22f0*/  LDC.64 R110, c[0x0][0x5b8] ;  /* 0x00016e00ff6e7b82 */ /* 0x000e220000000a00 */
[----:B------:R-:W-:-:S07]  /*2300*/  ULDC.64 UR4, c[0x0][0x5c0] ;  /* 0x0001700000047ab9 */ /* 0x000fce0000000a00 */
[----:B------:R-:W1:Y:S08]  /*2310*/  LDC.64 R112, c[0x0][0x5b0] ;  /* 0x00016c00ff707b82 */ /* 0x000e700000000a00 */
[----:B------:R-:W2:Y:S01]  /*2320*/  LDC.64 R114, c[0x0][0x5a8] ;  /* 0x00016a00ff727b82 */ /* 0x000ea20000000a00 */
[-C--:B0-----:R-:W-:Y:S02]  /*2330*/  IMAD R6, R11, R110.reuse, RZ ;  /* 0x0000006e0b067224 */ /* 0x081fe400078e02ff */
[----:B------:R-:W-:-:S04]  /*2340*/  IMAD.WIDE.U32 R108, R101, R110, R8 ;  /* 0x0000006e656c7225 */ /* 0x000fc800078e0008 */
[----:B------:R-:W-:Y:S02]  /*2350*/  IMAD R107, R101, R111, R6 ;  /* 0x0000006f656b7224 */ /* 0x000fe400078e0206 */
[-C--:B-1----:R-:W-:Y:S02]  /*2360*/  IMAD R5, R105, R112.reuse, RZ ;  /* 0x0000007069057224 */ /* 0x082fe400078e02ff */
[----:B------:R-:W-:Y:S02]  /*2370*/  IMAD.IADD R13, R109, 0x1, R107 ;  /* 0x000000016d0d7824 */ /* 0x000fe400078e026b */
[----:B------:R-:W-:Y:S02]  /*2380*/  IMAD.MOV.U32 R12, RZ, RZ, R108 ;  /* 0x000000ffff0c7224 */ /* 0x000fe400078e006c */
[C---:B------:R-:W-:Y:S02]  /*2390*/  IMAD R111, R104.reuse, R113, R5 ;  /* 0x00000071686f7224 */ /* 0x040fe400078e0205 */
[----:B------:R-:W-:-:S04]  /*23a0*/  IMAD.WIDE.U32 R6, R104, R112, R12 ;  /* 0x0000007068067225 */ /* 0x000fc800078e000c */
[----:B------:R-:W-:Y:S01]  /*23b0*/  IMAD.IADD R5, R7, 0x1, R111 ;  /* 0x0000000107057824 */ /* 0x000fe200078e026f */
[----:B--2---:R-:W-:-:S04]  /*23c0*/  LEA R14, P0, R6, R114, 0x1 ;  /* 0x00000072060e7211 */ /* 0x004fc800078008ff */
[----:B------:R-:W-:-:S05]  /*23d0*/  LEA.HI.X R15, R6, R115, R5, 0x1, P0 ;  /* 0x00000073060f7211 */ /* 0x000fca00000f0c05 */
[----:B------:R0:W2:Y:S01]  /*23e0*/  @P1 LDG.E.LTC128B.U16 R5, desc[UR38][R14.64] ;  /* 0x000000260e051981 */ /* 0x0000a2000c1e1520 */
[----:B------:R-:W-:Y:S01]  /*23f0*/  LEA R10, P0, R106, UR4, 0x1 ;  /* 0x000000046a0a7c11 */ /* 0x000fe2000f8008ff */
[----:B------:R-:W-:Y:S01]  /*2400*/  IMAD.WIDE.U32 R6, R104, R112, R8 ;  /* 0x0000007068067225 */ /* 0x000fe200078e0008 */
[----:B------:R-:W-:Y:S03]  /*2410*/  BSSY B1, `(.L_x_36) ;  /* 0x0000012000017945 */ /* 0x000fe60003800000 */
[----:B------:R-:W-:Y:S02]  /*2420*/  IMAD.IADD R7, R111, 0x1, R7 ;  /* 0x000000016f077824 */ /* 0x000fe400078e0207 */
[----:B------:R-:W-:Y:S01]  /*2430*/  IMAD.WIDE.U32 R20, R101, R110, R6 ;  /* 0x0000006e65147225 */ /* 0x000fe200078e0006 */
[----:B0-----:R-:W-:-:S03]  /*2440*/  SHF.L.U64.HI R15, R112, 0x3, R113 ;  /* 0x00000003700f7819 */ /* 0x001fc60000010271 */
[----:B------:R-:W-:Y:S01]  /*2450*/  IMAD.IADD R7, R107, 0x1, R21 ;  /* 0x000000016b077824 */ /* 0x000fe200078e0215 */
[----:B------:R-:W-:Y:S01]  /*2460*/  LEA R6, P4, R20, R114, 0x1 ;  /* 0x0000007214067211 */ /* 0x000fe200078808ff */
[----:B------:R-:W-:-:S03]  /*2470*/  IMAD.SHL.U32 R14, R112, 0x8, RZ ;  /* 0x00000008700e7824 */ /* 0x000fc600078e00ff */
[----:B------:R-:W-:Y:S01]  /*2480*/  LEA.HI.X R7, R20, R115, R7, 0x1, P4 ;  /* 0x0000007314077211 */ /* 0x000fe200020f0c07 */
[----:B--2---:R-:W-:-:S05]  /*2490*/  HADD2.F32 R11, -RZ, R5.H0_H0 ;  /* 0x20000005ff0b7230 */ /* 0x004fca0000004100 */
[----:B------:R-:W-:-:S04]  /*24a0*/  FMUL R11, R11, R90 ;  /* 0x0000005a0b0b7220 */ /* 0x000fc80000400000 */
[----:B------:R-:W-:Y:S01]  /*24b0*/  FFMA R24, R24, R23, R11 ;  /* 0x0000001718187223 */ /* 0x000fe2000000000b */
[----:B------:R-:W-:Y:S02]  /*24c0*/  LEA.HI.X R11, R106, UR5, R103, 0x1, P0 ;  /* 0x000000056a0b7c11 */ /* 0x000fe400080f0c67 */
[----:B------:R-:W-:Y:S02]  /*24d0*/  ISETP.GT.AND P0, PT, R4, 0x1, PT ;  /* 0x000000010400780c */ /* 0x000fe40003f04270 */
[----:B------:R-:W-:Y:S02]  /*24e0*/  F2FP.F16.F32.PACK_AB R24, RZ, R24 ;  /* 0x00000018ff18723e */ /* 0x000fe400000000ff */
[----:B------:R-:W-:-:S03]  /*24f0*/  ISETP.GT.AND P3, PT, R3, RZ, P0 ;  /* 0x000000ff0300720c */ /* 0x000fc60000764270 */
[----:B------:R0:W-:Y:S10]  /*2500*/  @P1 STG.E.U16 desc[UR38][R10.64], R24 ;  /* 0x000000180a001986 */ /* 0x0001f4000c101526 */
[----:B------:R-:W-:Y:S05]  /*2510*/  @!P3 BRA `(.L_x_37) ;  /* 0x000000000004b947 */ /* 0x000fea0003800000 */
[----:B------:R1:W5:Y:S02]  /*2520*/  LDG.E.LTC128B.U16 R5, desc[UR38][R6.64+0x2] ;  /* 0x0000022606057981 */ /* 0x000364000c1e1520 */
.L_x_37:
[----:B------:R-:W-:Y:S05]  /*2530*/  BSYNC B1 ;  /* 0x0000000000017941 */ /* 0x000fea0003800000 */
.L_x_36:
[----:B-----5:R-:W-:Y:S01]  /*2540*/  HADD2.F32 R103, -RZ, R5.H0_H0 ;  /* 0x20000005ff677230 */ /* 0x020fe20000004100 */
[----:B------:R-:W-:Y:S01]  /*2550*/  ISETP.GT.AND P2, PT, R3, 0x8, P2 ;  /* 0x000000080300780c */ /* 0x000fe20001744270 */
[----:B------:R-:W-:Y:S01]  /*2560*/  IMAD.WIDE.U32 R20, R104, R112, R14 ;  /* 0x0000007068147225 */ /* 0x000fe200078e000e */
[----:B0-----:R-:W-:-:S03]  /*2570*/  PRMT R24, R5, 0x7610, R24 ;  /* 0x0000761005187816 */ /* 0x001fc60000000018 */
[----:B------:R-:W-:Y:S01]  /*2580*/  FMUL R12, R103, R90 ;  /* 0x0000005a670c7220 */ /* 0x000fe20000400000 */
[----:B------:R-:W-:Y:S01]  /*2590*/  IMAD.IADD R111, R111, 0x1, R21 ;  /* 0x000000016f6f7824 */ /* 0x000fe200078e0215 */
[----:B------:R-:W-:Y:S02]  /*25a0*/  IADD3 R108, P1, R108, R20, RZ ;  /* 0x000000146c6c7210 */ /* 0x000fe40007f3e0ff */
[----:B------:R-:W-:-:S03]  /*25b0*/  FFMA R12, R25, R23, R12 ;  /* 0x00000017190c7223 */ /* 0x000fc6000000000c */
[----:B------:R-:W-:Y:S01]  /*25c0*/  IMAD.X R13, R111, 0x1, R13, P1 ;  /* 0x000000016f0d7824 */ /* 0x000fe200008e060d */
[C---:B------:R-:W-:Y:S02]  /*25d0*/  LEA R14, P1, R108.reuse, R114, 0x1 ;  /* 0x000000726c0e7211 */ /* 0x040fe400078208ff */
[----:B------:R-:W-:Y:S02]  /*25e0*/  F2FP.F16.F32.PACK_AB R12, RZ, R12 ;  /* 0x0000000cff0c723e */ /* 0x000fe400000000ff */
[----:B------:R-:W-:Y:S02]  /*25f0*/  LEA.HI.X R15, R108, R115, R13, 0x1, P1 ;  /* 0x000000736c0f7211 */ /* 0x000fe400008f0c0d */
[----:B------:R-:W-:-:S05]  /*2600*/  PRMT R21, R12, 0x7610, R21 ;  /* 0x000076100c157816 */ /* 0x000fca0000000015 */
[----:B------:R0:W-:Y:S04]  /*2610*/  @P3 STG.E.U16 desc[UR38][R10.64+0x2], R21 ;  /* 0x000002150a003986 */ /* 0x0001e8000c101526 */
[----:B------:R-:W2:Y:S01]  /*2620*/  @P2 LDG.E.LTC128B.U16 R24, desc[UR38][R14.64] ;  /* 0x000000260e182981 */ /* 0x000ea2000c1e1520 */
[----:B------:R-:W-:Y:S01]  /*2630*/  IADD3 R20, P1, R8, R20, RZ ;  /* 0x0000001408147210 */ /* 0x000fe20007f3e0ff */
[----:B------:R-:W-:Y:S01]  /*2640*/  BSSY B1, `(.L_x_38) ;  /* 0x0000011000017945 */ /* 0x000fe20003800000 */
[----:B------:R-:W-:Y:S02]  /*2650*/  SHF.L.U64.HI R13, R91, 0x1, R92 ;  /* 0x000000015b0d7819 */ /* 0x000fe4000001025c */
[----:B------:R-:W-:Y:S01]  /*2660*/  ISETP.GT.AND P0, PT, R3, 0x8, P0 ;  /* 0x000000080300780c */ /* 0x000fe20000704270 */
[----:B0-----:R-:W-:Y:S01]  /*2670*/  IMAD.X R21, R9, 0x1, R111, P1 ;  /* 0x0000000109157824 */ /* 0x001fe200008e066f */
[----:B------:R-:W-:Y:S01]  /*2680*/  LEA R12, P1, R91, R10, 0x1 ;  /* 0x0000000a5b0c7211 */ /* 0x000fe200078208ff */
[----:B------:R-:W-:-:S04]  /*2690*/  IMAD.WIDE.U32 R20, R101, R110, R20 ;  /* 0x0000006e65147225 */ /* 0x000fc800078e0014 */
[----:B------:R-:W-:Y:S01]  /*26a0*/  IMAD.X R13, R13, 0x1, R11, P1 ;  /* 0x000000010d0d7824 */ /* 0x000fe200008e060b */
[----:B------:R-:W-:Y:S01]  /*26b0*/  LEA R8, P3, R20, R114, 0x1 ;  /* 0x0000007214087211 */ /* 0x000fe200078608ff */
[----:B------:R-:W-:-:S05]  /*26c0*/  IMAD.IADD R9, R107, 0x1, R21 ;  /* 0x000000016b097824 */ /* 0x000fca00078e0215 */
[----:B------:R-:W-:Y:S01]  /*26d0*/  LEA.HI.X R9, R20, R115, R9, 0x1, P3 ;  /* 0x0000007314097211 */ /* 0x000fe200018f0c09 */
[----:B--2---:R-:W-:-:S05]  /*26e0*/  HADD2.F32 R5, -RZ, R24.H0_H0 ;  /* 0x20000018ff057230 */ /* 0x004fca0000004100 */
[----:B------:R-:W-:-:S04]  /*26f0*/  FMUL R5, R5, R90 ;  /* 0x0000005a05057220 */ /* 0x000fc80000400000 */
[----:B------:R-:W-:-:S05]  /*2700*/  FFMA R5, R26, R23, R5 ;  /* 0x000000171a057223 */ /* 0x000fca0000000005 */
[----:B------:R-:W-:-:S05]  /*2710*/  F2FP.F16.F32.PACK_AB R5, RZ, R5 ;  /* 0x00000005ff05723e */ /* 0x000fca00000000ff */
[----:B------:R0:W-:Y:S01]  /*2720*/  @P2 STG.E.U16 desc[UR38][R12.64], R5 ;  /* 0x000000050c002986 */ /* 0x0001e2000c101526 */
[----:B------:R-:W-:Y:S05]  /*2730*/  @!P0 BRA `(.L_x_39) ;  /* 0x0000000000048947 */ /* 0x000fea0003800000 */
[----:B------:R2:W5:Y:S02]  /*2740*/  LDG.E.LTC128B.U16 R24, desc[UR38][R8.64+0x2] ;  /* 0x0000022608187981 */ /* 0x000564000c1e1520 */
.L_x_39:
[----:B------:R-:W-:Y:S05]  /*2750*/  BSYNC B1 ;  /* 0x0000000000017941 */ /* 0x000fea0003800000 */
.L_x_38:
[----:B0----5:R-:W-:Y:S01]  /*2760*/  HADD2.F32 R5, -RZ, R24.H0_H0 ;  /* 0x20000018ff057230 */ /* 0x021fe20000004100 */
[----:B------:R-:W-:Y:S01]  /*2770*/  ISETP.GT.AND P1, PT, R4, 0x8, PT ;  /* 0x000000080400780c */ /* 0x000fe20003f24270 */
[----:B------:R-:W-:Y:S03]  /*2780*/  BSSY B1, `(.L_x_40) ;  /* 0x0000008000017945 */ /* 0x000fe60003800000 */
[----:B------:R-:W-:Y:S01]  /*2790*/  FMUL R14, R5, R90 ;  /* 0x0000005a050e7220 */ /* 0x000fe20000400000 */
[----:B------:R-:W-:-:S03]  /*27a0*/  ISETP.GT.AND P2, PT, R3, RZ, P1 ;  /* 0x000000ff0300720c */ /* 0x000fc60000f44270 */
[----:B------:R-:W-:-:S05]  /*27b0*/  FFMA R14, R27, R23, R14 ;  /* 0x000000171b0e7223 */ /* 0x000fca000000000e */
[----:B------:R-:W-:-:S05]  /*27c0*/  F2FP.F16.F32.PACK_AB R14, RZ, R14 ;  /* 0x0000000eff0e723e */ /* 0x000fca00000000ff */
[----:B------:R0:W-:Y:S01]  /*27d0*/  @P0 STG.E.U16 desc[UR38][R12.64+0x2], R14 ;  /* 0x0000020e0c000986 */ /* 0x0001e2000c101526 */
[----:B------:R-:W-:Y:S05]  /*27e0*/  @!P2 BRA `(.L_x_41) ;  /* 0x000000000004a947 */ /* 0x000fea0003800000 */
[----:B------:R3:W5:Y:S02]  /*27f0*/  LDG.E.LTC128B.U16 R24, desc[UR38][R6.64+0x10] ;  /* 0x0000102606187981 */ /* 0x000764000c1e1520 */
.L_x_41:
[----:B------:R-:W-:Y:S05]  /*2800*/  BSYNC B1 ;  /* 0x0000000000017941 */ /* 0x000fea0003800000 */
.L_x_40:
[----:B-----5:R-:W-:Y:S01]  /*2810*/  HADD2.F32 R5, -RZ, R24.H0_H0 ;  /* 0x20000018ff057230 */ /* 0x020fe20000004100 */
        /* <DEDUP_REMOVED lines=9> */
.L_x_43:
[----:B------:R-:W-:Y:S05]  /*28b0*/  BSYNC B1 ;  /* 0x0000000000017941 */ /* 0x000fea0003800000 */
.L_x_42:
[----:B----45:R-:W-:Y:S01]  /*28c0*/  HADD2.F32 R5, -RZ, R24.H0_H0 ;  /* 0x20000018ff057230 */ /* 0x030fe20000004100 */
[----:B------:R-:W-:Y:S01]  /*28d0*/  ISETP.GT.AND P1, PT, R3, 0x8, P1 ;  /* 0x000000080300780c */ /* 0x000fe20000f24270 */
[----:B------:R-:W-:Y:S03]  /*28e0*/  BSSY B1, `(.L_x_44) ;  /* 0x0000007000017945 */ /* 0x000fe60003800000 */
[----:B0-----:R-:W-:-:S04]  /*28f0*/  FMUL R14, R5, R90 ;  /* 0x0000005a050e7220 */ /* 0x001fc80000400000 */
[----:B------:R-:W-:-:S05]  /*2900*/  FFMA R14, R29, R23, R14 ;  /* 0x000000171d0e7223 */ /* 0x000fca000000000e */
[----:B------:R-:W-:-:S05]  /*2910*/  F2FP.F16.F32.PACK_AB R14, RZ, R14 ;  /* 0x0000000eff0e723e */ /* 0x000fca00000000ff */
[----:B------:R0:W-:Y:S01]  /*2920*/  @P3 STG.E.U16 desc[UR38][R10.64+0x12], R14 ;  /* 0x0000120e0a003986 */ /* 0x0001e2000c101526 */
[----:B------:R-:W-:Y:S05]  /*2930*/  @!P1 BRA `(.L_x_45) ;  /* 0x0000000000049947 */ /* 0x000fea0003800000 */
[----:B------:R4:W5:Y:S02]  /*2940*/  LDG.E.LTC128B.U16 R24, desc[UR38][R8.64+0x10] ;  /* 0x0000102608187981 */ /* 0x000964000c1e1520 */
.L_x_45:
[----:B------:R-:W-:Y:S05]  /*2950*/  BSYNC B1 ;  /* 0x0000000000017941 */ /* 0x000fea0003800000 */
.L_x_44:
[----:B-----5:R-:W-:Y:S01]  /*2960*/  HADD2.F32 R5, -RZ, R24.H0_H0 ;  /* 0x20000018ff057230 */ /* 0x020fe20000004100 */
[----:B------:R-:W-:Y:S01]  /*2970*/  ISETP.GT.AND P0, PT, R3, 0x8, P0 ;  /* 0x000000080300780c */ /* 0x000fe20000704270 */
[----:B------:R-:W-:Y:S03]  /*2980*/  BSSY B1, `(.L_x_46) ;  /* 0x0000007000017945 */ /* 0x000fe60003800000 */
[----:B------:R-:W-:-:S04]  /*2990*/  FMUL R5, R5, R90 ;  /* 0x0000005a05057220 */ /* 0x000fc80000400000 */
[----:B------:R-:W-:-:S05]  /*29a0*/  FFMA R5, R30, R23, R5 ;  /* 0x000000171e057223 */ /* 0x000fca0000000005 */
[----:B------:R-:W-:-:S05]  /*29b0*/  F2FP.F16.F32.PACK_AB R5, RZ, R5 ;  /* 0x00000005ff05723e */ /* 0x000fca00000000ff */
[----:B------:R0:W-:Y:S01]  /*29c0*/  @P1 STG.E.U16 desc[UR38][R12.64+0x10], R5 ;  /* 0x000010050c001986 */ /* 0x0001e2000c101526 */
[----:B------:R-:W-:Y:S05]  /*29d0*/  @!P0 BRA `(.L_x_47) ;  /* 0x0000000000048947 */ /* 0x000fea0003800000 */
[----:B------:R0:W5:Y:S02]  /*29e0*/  LDG.E.LTC128B.U16 R24, desc[UR38][R8.64+0x12] ;  /* 0x0000122608187981 */ /* 0x000164000c1e1520 */
.L_x_47:
[----:B------:R-:W-:Y:S05]  /*29f0*/  BSYNC B1 ;  /* 0x0000000000017941 */ /* 0x000fea0003800000 */
.L_x_46:
        /* <DEDUP_REMOVED lines=10> */
.L_x_49:
[----:B------:R-:W-:Y:S05]  /*2aa0*/  BSYNC B1 ;  /* 0x0000000000017941 */ /* 0x000fea0003800000 */
.L_x_48:
        /* <DEDUP_REMOVED lines=10> */
.L_x_51:
[----:B------:R-:W-:Y:S05]  /*2b50*/  BSYNC B1 ;  /* 0x0000000000017941 */ /* 0x000fea0003800000 */
.L_x_50:
[----:B0----5:R-:W-:Y:S01]  /*2b60*/  HADD2.F32 R5, -RZ, R24.H0_H0 ;  /* 0x20000018ff057230 */ /* 0x021fe20000004100 */
        /* <DEDUP_REMOVED lines=8> */
.L_x_53:
[----:B------:R-:W-:Y:S05]  /*2bf0*/  BSYNC B1 ;  /* 0x0000000000017941 */ /* 0x000fea0003800000 */
.L_x_52:
        /* <DEDUP_REMOVED lines=9> */
.L_x_55:
[----:B------:R-:W-:Y:S05]  /*2c90*/  BSYNC B1 ;  /* 0x0000000000017941 */ /* 0x000fea0003800000 */
.L_x_54:
        /* <DEDUP_REMOVED lines=10> */
.L_x_57:
[----:B------:R-:W-:Y:S05]  /*2d40*/  BSYNC B1 ;  /* 0x0000000000017941 */ /* 0x000fea0003800000 */
.L_x_56:
        /* <DEDUP_REMOVED lines=10> */
.L_x_59:
[----:B------:R-:W-:Y:S05]  /*2df0*/  BSYNC B1 ;  /* 0x0000000000017941 */ /* 0x000fea0003800000 */
.L_x_58:
        /* <DEDUP_REMOVED lines=9> */
.L_x_61:
[----:B------:R-:W-:Y:S05]  /*2e90*/  BSYNC B1 ;  /* 0x0000000000017941 */ /* 0x000fea0003800000 */
.L_x_60:
        /* <DEDUP_REMOVED lines=9> */
.L_x_63:
[----:B------:R-:W-:Y:S05]  /*2f30*/  BSYNC B1 ;  /* 0x0000000000017941 */ /* 0x000fea0003800000 */
.L_x_62:
        /* <DEDUP_REMOVED lines=10> */
.L_x_65:
[----:B------:R-:W-:Y:S05]  /*2fe0*/  BSYNC B1 ;  /* 0x0000000000017941 */ /* 0x000fea0003800000 */
.L_x_64:
        /* <DEDUP_REMOVED lines=10> */
.L_x_67:
[----:B------:R-:W-:Y:S05]  /*3090*/  BSYNC B1 ;  /* 0x0000000000017941 */ /* 0x000fea0003800000 */
.L_x_66:
        /* <DEDUP_REMOVED lines=9> */
.L_x_69:
[----:B------:R-:W-:Y:S05]  /*3130*/  BSYNC B1 ;  /* 0x0000000000017941 */ /* 0x000fea0003800000 */
.L_x_68:
        /* <DEDUP_REMOVED lines=9> */
.L_x_71:
[----:B------:R-:W-:Y:S05]  /*31d0*/  BSYNC B1 ;  /* 0x0000000000017941 */ /* 0x000fea0003800000 */
.L_x_70:
        /* <DEDUP_REMOVED lines=10> */
.L_x_73:
[----:B------:R-:W-:Y:S05]  /*3280*/  BSYNC B1 ;  /* 0x0000000000017941 */ /* 0x000fea0003800000 */
.L_x_72:
        /* <DEDUP_REMOVED lines=10> */
.L_x_75:
[----:B------:R-:W-:Y:S05]  /*3330*/  BSYNC B1 ;  /* 0x0000000000017941 */ /* 0x000fea0003800000 */
.L_x_74:
        /* <DEDUP_REMOVED lines=9> */
.L_x_77:
[----:B------:R-:W-:Y:S05]  /*33d0*/  BSYNC B1 ;  /* 0x0000000000017941 */ /* 0x000fea0003800000 */
.L_x_76:
        /* <DEDUP_REMOVED lines=9> */
.L_x_79:
[----:B------:R-:W-:Y:S05]  /*3470*/  BSYNC B1 ;  /* 0x0000000000017941 */ /* 0x000fea0003800000 */
.L_x_78:
        /* <DEDUP_REMOVED lines=10> */
.L_x_81:
[----:B------:R-:W-:Y:S05]  /*3520*/  BSYNC B1 ;  /* 0x0000000000017941 */ /* 0x000fea0003800000 */
.L_x_80:
        /* <DEDUP_REMOVED lines=10> */
.L_x_83:
[----:B------:R-:W-:Y:S05]  /*35d0*/  BSYNC B1 ;  /* 0x0000000000017941 */ /* 0x000fea0003800000 */
.L_x_82:
        /* <DEDUP_REMOVED lines=9> */
.L_x_85:
[----:B------:R-:W-:Y:S05]  /*3670*/  BSYNC B1 ;  /* 0x0000000000017941 */ /* 0x000fea0003800000 */
.L_x_84:
        /* <DEDUP_REMOVED lines=9> */
.L_x_87:
[----:B------:R-:W-:Y:S05]  /*3710*/  BSYNC B1 ;  /* 0x0000000000017941 */ /* 0x000fea0003800000 */
.L_x_86:
        /* <DEDUP_REMOVED lines=10> */
.L_x_89:
[----:B------:R-:W-:Y:S05]  /*37c0*/  BSYNC B1 ;  /* 0x0000000000017941 */ /* 0x000fea0003800000 */
.L_x_88:
        /* <DEDUP_REMOVED lines=10> */
.L_x_91:
[----:B------:R-:W-:Y:S05]  /*3870*/  BSYNC B1 ;  /* 0x0000000000017941 */ /* 0x000fea0003800000 */
.L_x_90:
        /* <DEDUP_REMOVED lines=9> */
.L_x_93:
[----:B------:R-:W-:Y:S05]  /*3910*/  BSYNC B1 ;  /* 0x0000000000017941 */ /* 0x000fea0003800000 */
.L_x_92:
        /* <DEDUP_REMOVED lines=9> */
.L_x_95:
[----:B------:R-:W-:Y:S05]  /*39b0*/  BSYNC B1 ;  /* 0x0000000000017941 */ /* 0x000fea0003800000 */
.L_x_94:
        /* <DEDUP_REMOVED lines=10> */
.L_x_97:
[----:B------:R-:W-:Y:S05]  /*3a60*/  BSYNC B1 ;  /* 0x0000000000017941 */ /* 0x000fea0003800000 */
.L_x_96:
        /* <DEDUP_REMOVED lines=10> */
.L_x_99:
[----:B------:R-:W-:Y:S05]  /*3b10*/  BSYNC B1 ;  /* 0x0000000000017941 */ /* 0x000fea0003800000 */
.L_x_98:
        /* <DEDUP_REMOVED lines=9> */
.L_x_101:
[----:B------:R-:W-:Y:S05]  /*3bb0*/  BSYNC B1 ;  /* 0x0000000000017941 */ /* 0x000fea0003800000 */
.L_x_100:
        /* <DEDUP_REMOVED lines=9> */
.L_x_103:
[----:B------:R-:W-:Y:S05]  /*3c50*/  BSYNC B1 ;  /* 0x0000000000017941 */ /* 0x000fea0003800000 */
.L_x_102:
        /* <DEDUP_REMOVED lines=10> */
.L_x_105:
[----:B------:R-:W-:Y:S05]  /*3d00*/  BSYNC B1 ;  /* 0x0000000000017941 */ /* 0x000fea0003800000 */
.L_x_104:
        /* <DEDUP_REMOVED lines=10> */
.L_x_107:
[----:B------:R-:W-:Y:S05]  /*3db0*/  BSYNC B1 ;  /* 0x0000000000017941 */ /* 0x000fea0003800000 */
.L_x_106:
        /* <DEDUP_REMOVED lines=9> */
.L_x_109:
[----:B------:R-:W-:Y:S05]  /*3e50*/  BSYNC B1 ;  /* 0x0000000000017941 */ /* 0x000fea0003800000 */
.L_x_108:
        /* <DEDUP_REMOVED lines=9> */
.L_x_111:
[----:B------:R-:W-:Y:S05]  /*3ef0*/  BSYNC B1 ;  /* 0x0000000000017941 */ /* 0x000fea0003800000 */
.L_x_110:
        /* <DEDUP_REMOVED lines=10> */
.L_x_113:
[----:B------:R-:W-:Y:S05]  /*3fa0*/  BSYNC B1 ;  /* 0x0000000000017941 */ /* 0x000fea0003800000 */
.L_x_112:
        /* <DEDUP_REMOVED lines=10> */
.L_x_115:
[----:B------:R-:W-:Y:S05]  /*4050*/  BSYNC B1 ;  /* 0x0000000000017941 */ /* 0x000fea0003800000 */
.L_x_114:
        /* <DEDUP_REMOVED lines=9> */
.L_x_117:
[----:B------:R-:W-:Y:S05]  /*40f0*/  BSYNC B1 ;  /* 0x0000000000017941 */ /* 0x000fea0003800000 */
.L_x_116:
        /* <DEDUP_REMOVED lines=9> */
.L_x_119:
[----:B------:R-:W-:Y:S05]  /*4190*/  BSYNC B1 ;  /* 0x0000000000017941 */ /* 0x000fea0003800000 */
.L_x_118:
        /* <DEDUP_REMOVED lines=10> */
.L_x_121:
[----:B------:R-:W-:Y:S05]  /*4240*/  BSYNC B1 ;  /* 0x0000000000017941 */ /* 0x000fea0003800000 */
.L_x_120:
        /* <DEDUP_REMOVED lines=10> */
.L_x_123:
[----:B------:R-:W-:Y:S05]  /*42f0*/  BSYNC B1 ;  /* 0x0000000000017941 */ /* 0x000fea0003800000 */
.L_x_122:
        /* <DEDUP_REMOVED lines=9> */
.L_x_125:
[----:B------:R-:W-:Y:S05]  /*4390*/  BSYNC B1 ;  /* 0x0000000000017941 */ /* 0x000fea0003800000 */
.L_x_124:
        /* <DEDUP_REMOVED lines=9> */
.L_x_127:
[----:B------:R-:W-:Y:S05]  /*4430*/  BSYNC B1 ;  /* 0x0000000000017941 */ /* 0x000fea0003800000 */
.L_x_126:
        /* <DEDUP_REMOVED lines=10> */
.L_x_129:
[----:B------:R-:W-:Y:S05]  /*44e0*/  BSYNC B1 ;  /* 0x0000000000017941 */ /* 0x000fea0003800000 */
.L_x_128:
        /* <DEDUP_REMOVED lines=10> */
.L_x_131:
[----:B------:R-:W-:Y:S05]  /*4590*/  BSYNC B1 ;  /* 0x0000000000017941 */ /* 0x000fea0003800000 */
.L_x_130:
        /* <DEDUP_REMOVED lines=9> */
.L_x_133:
[----:B------:R-:W-:Y:S05]  /*4630*/  BSYNC B1 ;  /* 0x0000000000017941 */ /* 0x000fea0003800000 */
.L_x_132:
        /* <DEDUP_REMOVED lines=9> */
.L_x_135:
[----:B------:R-:W-:Y:S05]  /*46d0*/  BSYNC B1 ;  /* 0x0000000000017941 */ /* 0x000fea0003800000 */
.L_x_134:
        /* <DEDUP_REMOVED lines=10> */
.L_x_137:
[----:B------:R-:W-:Y:S05]  /*4780*/  BSYNC B1 ;  /* 0x0000000000017941 */ /* 0x000fea0003800000 */
.L_x_136:
        /* <DEDUP_REMOVED lines=10> */
.L_x_139:
[----:B------:R-:W-:Y:S05]  /*4830*/  BSYNC B1 ;  /* 0x0000000000017941 */ /* 0x000fea0003800000 */
.L_x_138:
        /* <DEDUP_REMOVED lines=9> */
.L_x_141:
[----:B------:R-:W-:Y:S05]  /*48d0*/  BSYNC B1 ;  /* 0x0000000000017941 */ /* 0x000fea0003800000 */
.L_x_140:
        /* <DEDUP_REMOVED lines=9> */
.L_x_143:
[----:B------:R-:W-:Y:S05]  /*4970*/  BSYNC B1 ;  /* 0x0000000000017941 */ /* 0x000fea0003800000 */
.L_x_142:
        /* <DEDUP_REMOVED lines=10> */
.L_x_145:
[----:B------:R-:W-:Y:S05]  /*4a20*/  BSYNC B1 ;  /* 0x0000000000017941 */ /* 0x000fea0003800000 */
.L_x_144:
        /* <DEDUP_REMOVED lines=10> */
.L_x_147:
[----:B------:R-:W-:Y:S05]  /*4ad0*/  BSYNC B1 ;  /* 0x0000000000017941 */ /* 0x000fea0003800000 */
.L_x_146:
        /* <DEDUP_REMOVED lines=9> */
.L_x_149:
[----:B------:R-:W-:Y:S05]  /*4b70*/  BSYNC B1 ;  /* 0x0000000000017941 */ /* 0x000fea0003800000 */
.L_x_148:
        /* <DEDUP_REMOVED lines=9> */
.L_x_151:
[----:B------:R-:W-:Y:S05]  /*4c10*/  BSYNC B1 ;  /* 0x0000000000017941 */ /* 0x000fea0003800000 */
.L_x_150:
        /* <DEDUP_REMOVED lines=10> */
.L_x_153:
[----:B------:R-:W-:Y:S05]  /*4cc0*/  BSYNC B1 ;  /* 0x0000000000017941 */ /* 0x000fea0003800000 */
.L_x_152:
[----:B-----5:R-:W-:Y:S01]  /*4cd0*/  HADD2.F32 R5, -RZ, R24.H0_H0 ;  /* 0x20000018ff057230 */ /* 0x020fe20000004100 */
[----:B------:R-:W-:Y:S01]  /*4ce0*/  ISETP.GT.AND P0, PT, R4, 0x79, PT ;  /* 0x000000790400780c */ /* 0x000fe20003f04270 */
[----:B------:R-:W-:Y:S01]  /*4cf0*/  @P2 IMAD.MOV.U32 R4, RZ, RZ, R10 ;  /* 0x000000ffff042224 */ /* 0x000fe200078e000a */
[----:B------:R-:W-:Y:S02]  /*4d00*/  BSSY B1, `(.L_x_154) ;  /* 0x000000a000017945 */ /* 0x000fe40003800000 */
[----:B------:R-:W-:Y:S01]  /*4d10*/  FMUL R5, R5, R90 ;  /* 0x0000005a05057220 */ /* 0x000fe20000400000 */
[----:B------:R-:W-:-:S03]  /*4d20*/  ISETP.GT.AND P3, PT, R3, RZ, P0 ;  /* 0x000000ff0300720c */ /* 0x000fc60000764270 */
[----:B------:R-:W-:-:S05]  /*4d30*/  FFMA R5, R84, R23, R5 ;  /* 0x0000001754057223 */ /* 0x000fca0000000005 */
[----:B------:R-:W-:-:S04]  /*4d40*/  F2FP.F16.F32.PACK_AB R5, RZ, R5 ;  /* 0x00000005ff05723e */ /* 0x000fc800000000ff */
[----:B0-----:R-:W-:Y:S01]  /*4d50*/  PRMT R14, R5, 0x7610, R14 ;  /* 0x00007610050e7816 */ /* 0x001fe2000000000e */
[----:B------:R-:W-:-:S05]  /*4d60*/  @P2 IMAD.MOV.U32 R5, RZ, RZ, R11 ;  /* 0x000000ffff052224 */ /* 0x000fca00078e000b */
[----:B------:R0:W-:Y:S01]  /*4d70*/  @P2 STG.E.U16 desc[UR38][R4.64+0xf0], R14 ;  /* 0x0000f00e04002986 */ /* 0x0001e2000c101526 */
[----:B------:R-:W-:Y:S05]  /*4d80*/  @!P3 BRA `(.L_x_155) ;  /* 0x000000000004b947 */ /* 0x000fea0003800000 */
[----:B------:R0:W5:Y:S02]  /*4d90*/  LDG.E.LTC128B.U16 R24, desc[UR38][R6.64+0xf2] ;  /* 0x0000f22606187981 */ /* 0x000164000c1e1520 */
.L_x_155:
[----:B------:R-:W-:Y:S05]  /*4da0*/  BSYNC B1 ;  /* 0x0000000000017941 */ /* 0x000fea0003800000 */
.L_x_154:
        /* <DEDUP_REMOVED lines=9> */
.L_x_157:
[----:B------:R-:W-:Y:S05]  /*4e40*/  BSYNC B1 ;  /* 0x0000000000017941 */ /* 0x000fea0003800000 */
.L_x_156:
[----:B-----5:R-:W-:Y:S01]  /*4e50*/  HADD2.F32 R5, -RZ, R24.H0_H0 ;  /* 0x20000018ff057230 */ /* 0x020fe20000004100 */
[----:B------:R-:W-:Y:S01]  /*4e60*/  ISETP.GT.AND P0, PT, R3, 0x8, P0 ;  /* 0x000000080300780c */ /* 0x000fe20000704270 */
[----:B0-----:R-:W-:Y:S01]  /*4e70*/  @P1 IMAD.MOV.U32 R4, RZ, RZ, R12 ;  /* 0x000000ffff041224 */ /* 0x001fe200078e000c */
[----:B------:R-:W-:Y:S02]  /*4e80*/  BSSY B1, `(.L_x_158) ;  /* 0x0000009000017945 */ /* 0x000fe40003800000 */
[----:B------:R-:W-:-:S04]  /*4e90*/  FMUL R5, R5, R90 ;  /* 0x0000005a05057220 */ /* 0x000fc80000400000 */
[----:B------:R-:W-:-:S05]  /*4ea0*/  FFMA R5, R86, R23, R5 ;  /* 0x0000001756057223 */ /* 0x000fca0000000005 */
[----:B------:R-:W-:-:S04]  /*4eb0*/  F2FP.F16.F32.PACK_AB R5, RZ, R5 ;  /* 0x00000005ff05723e */ /* 0x000fc800000000ff */
[----:B-1-3--:R-:W-:Y:S01]  /*4ec0*/  PRMT R6, R5, 0x7610, R6 ;  /* 0x0000761005067816 */ /* 0x00afe20000000006 */
[----:B------:R-:W-:-:S05]  /*4ed0*/  @P1 IMAD.MOV.U32 R5, RZ, RZ, R13 ;  /* 0x000000ffff051224 */ /* 0x000fca00078e000d */
[----:B------:R0:W-:Y:S01]  /*4ee0*/  @P1 STG.E.U16 desc[UR38][R4.64+0xf0], R6 ;  /* 0x0000f00604001986 */ /* 0x0001e2000c101526 */
[----:B------:R-:W-:Y:S05]  /*4ef0*/  @!P0 BRA `(.L_x_159) ;  /* 0x0000000000048947 */ /* 0x000fea0003800000 */
[----:B------:R1:W5:Y:S02]  /*4f00*/  LDG.E.LTC128B.U16 R24, desc[UR38][R8.64+0xf2] ;  /* 0x0000f22608187981 */ /* 0x000364000c1e1520 */
.L_x_159:
[----:B------:R-:W-:Y:S05]  /*4f10*/  BSYNC B1 ;  /* 0x0000000000017941 */ /* 0x000fea0003800000 */
.L_x_158:
[----:B------:R-:W-:Y:S05]  /*4f20*/  @!P0 BRA `(.L_x_160) ;  /* 0x0000001000e88947 */ /* 0x000fea0003800000 */
[----:B-----5:R-:W-:-:S05]  /*4f30*/  HADD2.F32 R3, -RZ, R24.H0_H0 ;  /* 0x20000018ff037230 */ /* 0x020fca0000004100 */
[----:B0-----:R-:W-:-:S04]  /*4f40*/  FMUL R4, R3, R90 ;  /* 0x0000005a03047220 */ /* 0x001fc80000400000 */
[----:B------:R-:W-:-:S05]  /*4f50*/  FFMA R4, R87, R23, R4 ;  /* 0x0000001757047223 */ /* 0x000fca0000000004 */
[----:B------:R-:W-:-:S05]  /*4f60*/  F2FP.F16.F32.PACK_AB R4, RZ, R4 ;  /* 0x00000004ff04723e */ /* 0x000fca00000000ff */
[----:B------:R3:W-:Y:S01]  /*4f70*/  STG.E.U16 desc[UR38][R12.64+0xf2], R4 ;  /* 0x0000f2040c007986 */ /* 0x0007e2000c101526 */
[----:B------:R-:W-:Y:S05]  /*4f80*/  BRA `(.L_x_160) ;  /* 0x0000001000d07947 */ /* 0x000fea0003800000 */
.L_x_35:
[----:B------:R-:W-:Y:S01]  /*4f90*/  ISETP.GT.AND P3, PT, R4, 0x1, PT ;  /* 0x000000010400780c */ /* 0x000fe20003f64270 */
[----:B------:R-:W-:Y:S01]  /*4fa0*/  ULDC.64 UR4, c[0x0][0x5c0] ;  /* 0x0001700000047ab9 */ /* 0x000fe20000000a00 */
[-C--:B------:R-:W-:Y:S01]  /*4fb0*/  FMUL R24, R24, R23.reuse ;  /* 0x0000001718187220 */ /* 0x080fe20000400000 */
[----:B------:R-:W-:Y:S01]  /*4fc0*/  LEA R6, P4, R106, UR4, 0x1 ;  /* 0x000000046a067c11 */ /* 0x000fe2000f8808ff */
[-C--:B------:R-:W-:Y:S01]  /*4fd0*/  FMUL R25, R25, R23.reuse ;  /* 0x0000001719197220 */ /* 0x080fe20000400000 */
[----:B------:R-:W-:Y:S01]  /*4fe0*/  ISETP.GT.AND P0, PT, R3, RZ, P3 ;  /* 0x000000ff0300720c */ /* 0x000fe20001f04270 */
[-C--:B------:R-:W-:Y:S01]  /*4ff0*/  FMUL R26, R26, R23.reuse ;  /* 0x000000171a1a7220 */ /* 0x080fe20000400000 */
[----:B------:R-:W-:Y:S01]  /*5000*/  F2FP.F16.F32.PACK_AB R24, RZ, R24 ;  /* 0x00000018ff18723e */ /* 0x000fe200000000ff */
[-C--:B------:R-:W-:Y:S01]  /*5010*/  FMUL R27, R27, R23.reuse ;  /* 0x000000171b1b7220 */ /* 0x080fe20000400000 */
[----:B------:R-:W-:Y:S01]  /*5020*/  LEA.HI.X R7, R106, UR5, R103, 0x1, P4 ;  /* 0x000000056a077c11 */ /* 0x000fe2000a0f0c67 */
[----:B------:R-:W-:Y:S01]  /*5030*/  FMUL R28, R28, R23 ;  /* 0x000000171c1c7220 */ /* 0x000fe20000400000 */
[----:B------:R-:W-:Y:S01]  /*5040*/  F2FP.F16.F32.PACK_AB R25, RZ, R25 ;  /* 0x00000019ff19723e */ /* 0x000fe200000000ff */
[-C--:B------:R-:W-:Y:S01]  /*5050*/  FMUL R29, R29, R23.reuse ;  /* 0x000000171d1d7220 */ /* 0x080fe20000400000 */
[----:B------:R-:W-:Y:S01]  /*5060*/  ISETP.GT.AND P2, PT, R3, 0x8, P2 ;  /* 0x000000080300780c */ /* 0x000fe20001744270 */
[----:B------:R-:W-:Y:S01]  /*5070*/  @P1 STG.E.U16 desc[UR38][R6.64], R24 ;  /* 0x0000001806001986 */ /* 0x000fe2000c101526 */
[----:B------:R-:W-:Y:S01]  /*5080*/  ISETP.GT.AND P1, PT, R4, 0x8, PT ;  /* 0x000000080400780c */ /* 0x000fe20003f24270 */
[-C--:B------:R-:W-:Y:S01]  /*5090*/  FMUL R30, R30, R23.reuse ;  /* 0x000000171e1e7220 */ /* 0x080fe20000400000 */
[C---:B------:R-:W-:Y:S01]  /*50a0*/  SHF.L.U64.HI R5, R91.reuse, 0x1, R92 ;  /* 0x000000015b057819 */ /* 0x040fe2000001025c */
[----:B------:R-:W-:Y:S01]  /*50b0*/  @P0 STG.E.U16 desc[UR38][R6.64+0x2], R25 ;  /* 0x0000021906000986 */ /* 0x000fe2000c101526 */
[----:B------:R-:W-:Y:S01]  /*50c0*/  LEA R8, P5, R91, R6, 0x1 ;  /* 0x000000065b087211 */ /* 0x000fe200078a08ff */
[-C--:B------:R-:W-:Y:S01]  /*50d0*/  FMUL R31, R31, R23.reuse ;  /* 0x000000171f1f7220 */ /* 0x080fe20000400000 */
[----:B------:R-:W-:Y:S01]  /*50e0*/  ISETP.GT.AND P3, PT, R3, 0x8, P3 ;  /* 0x000000080300780c */ /* 0x000fe20001f64270 */
[-C--:B------:R-:W-:Y:S01]  /*50f0*/  FMUL R32, R32, R23.reuse ;  /* 0x0000001720207220 */ /* 0x080fe20000400000 */
[----:B------:R-:W-:Y:S01]  /*5100*/  ISETP.GT.AND P0, PT, R4, 0x9, PT ;  /* 0x000000090400780c */ /* 0x000fe20003f04270 */
[----:B------:R-:W-:Y:S01]  /*5110*/  IMAD.X R9, R5, 0x1, R7, P5 ;  /* 0x0000000105097824 */ /* 0x000fe200028e0607 */
[----:B------:R-:W-:Y:S01]  /*5120*/  ISETP.GT.AND P4, PT, R3, RZ, P1 ;  /* 0x000000ff0300720c */ /* 0x000fe20000f84270 */
[-C--:B------:R-:W-:Y:S01]  /*5130*/  FMUL R33, R33, R23.reuse ;  /* 0x0000001721217220 */ /* 0x080fe20000400000 */
[----:B------:R-:W-:Y:S01]  /*5140*/  F2FP.F16.F32.PACK_AB R26, RZ, R26 ;  /* 0x0000001aff1a723e */ /* 0x000fe200000000ff */
[-C--:B------:R-:W-:Y:S01]  /*5150*/  FMUL R34, R34, R23.reuse ;  /* 0x0000001722227220 */ /* 0x080fe20000400000 */
[----:B------:R-:W-:Y:S01]  /*5160*/  ISETP.GT.AND P5, PT, R3, RZ, P0 ;  /* 0x000000ff0300720c */ /* 0x000fe200007a4270 */
[----:B------:R-:W-:Y:S01]  /*5170*/  FMUL R35, R35, R23 ;  /* 0x0000001723237220 */ /* 0x000fe20000400000 */
[----:B------:R-:W-:Y:S01]  /*5180*/  F2FP.F16.F32.PACK_AB R27, RZ, R27 ;  /* 0x0000001bff1b723e */ /* 0x000fe200000000ff */
[----:B------:R-:W-:Y:S01]  /*5190*/  @P2 STG.E.U16 desc[UR38][R8.64], R26 ;  /* 0x0000001a08002986 */ /* 0x000fe2000c101526 */
[----:B------:R-:W-:Y:S01]  /*51a0*/  F2FP.F16.F32.PACK_AB R28, RZ, R28 ;  /* 0x0000001cff1c723e */ /* 0x000fe200000000ff */
[-C--:B------:R-:W-:Y:S01]  /*51b0*/  FMUL R36, R36, R23.reuse ;  /* 0x0000001724247220 */ /* 0x080fe20000400000 */
[----:B------:R-:W-:Y:S01]  /*51c0*/  ISETP.GT.AND P2, PT, R3, 0x8, P1 ;  /* 0x000000080300780c */ /* 0x000fe20000f44270 */
[----:B------:R-:W-:Y:S01]  /*51d0*/  @P3 STG.E.U16 desc[UR38][R8.64+0x2], R27 ;  /* 0x0000021b08003986 */ /* 0x000fe2000c101526 */
[----:B------:R-:W-:Y:S01]  /*51e0*/  ISETP.GT.AND P1, PT, R4, 0x10, PT ;  /* 0x000000100400780c */ /* 0x000fe20003f24270 */
[----:B------:R-:W-:Y:S01]  /*51f0*/  FMUL R37, R37, R23 ;  /* 0x0000001725257220 */ /* 0x000fe20000400000 */
[----:B------:R-:W-:Y:S01]  /*5200*/  F2FP.F16.F32.PACK_AB R29, RZ, R29 ;  /* 0x0000001dff1d723e */ /* 0x000fe200000000ff */
[----:B------:R-:W-:Y:S01]  /*5210*/  @P4 STG.E.U16 desc[UR38][R6.64+0x10], R28 ;  /* 0x0000101c06004986 */ /* 0x000fe2000c101526 */
[C---:B------:R-:W-:Y:S01]  /*5220*/  ISETP.GT.AND P3, PT, R3.reuse, 0x8, P0 ;  /* 0x000000080300780c */ /* 0x040fe20000764270 */
[-C--:B------:R-:W-:Y:S01]  /*5230*/  FMUL R38, R38, R23.reuse ;  /* 0x0000001726267220 */ /* 0x080fe20000400000 */
[----:B------:R-:W-:Y:S01]  /*5240*/  ISETP.GT.AND P0, PT, R4, 0x11, PT ;  /* 0x000000110400780c */ /* 0x000fe20003f04270 */
[----:B------:R-:W-:Y:S01]  /*5250*/  @P5 STG.E.U16 desc[UR38][R6.64+0x12], R29 ;  /* 0x0000121d06005986 */ /* 0x000fe2000c101526 */
        /* <DEDUP_REMOVED lines=161> */
[----:B------:R-:W-:Y:S01]  /*5c70*/  FMUL R87, R87, R23 ;  /* 0x0000001757577220 */ /* 0x000fe20000400000 */
[----:B------:R-:W-:-:S02]  /*5c80*/  F2FP.F16.F32.PACK_AB R62, RZ, R62 ;  /* 0x0000003eff3e723e */ /* 0x000fc400000000ff */
[C---:B------:R-:W-:Y:S02]  /*5c90*/  ISETP.GT.AND P5, PT, R3.reuse, RZ, P0 ;  /* 0x000000ff0300720c */ /* 0x040fe400007a4270 */
[----:B------:R-:W-:Y:S01]  /*5ca0*/  F2FP.F16.F32.PACK_AB R63, RZ, R63 ;  /* 0x0000003fff3f723e */ /* 0x000fe200000000ff */
[----:B------:R-:W-:Y:S01]  /*5cb0*/  @P2 STG.E.U16 desc[UR38][R8.64+0x90], R62 ;  /* 0x0000903e08002986 */ /* 0x000fe2000c101526 */
[----:B------:R-:W-:Y:S02]  /*5cc0*/  F2FP.F16.F32.PACK_AB R64, RZ, R64 ;  /* 0x00000040ff40723e */ /* 0x000fe400000000ff */
[C---:B------:R-:W-:Y:S01]  /*5cd0*/  ISETP.GT.AND P2, PT, R3.reuse, 0x8, P1 ;  /* 0x000000080300780c */ /* 0x040fe20000f44270 */
[----:B------:R-:W-:Y:S01]  /*5ce0*/  @P3 STG.E.U16 desc[UR38][R8.64+0x92], R63 ;  /* 0x0000923f08003986 */ /* 0x000fe2000c101526 */
[----:B------:R-:W-:Y:S02]  /*5cf0*/  ISETP.GT.AND P1, PT, R4, 0x58, PT ;  /* 0x000000580400780c */ /* 0x000fe40003f24270 */
[----:B------:R-:W-:Y:S01]  /*5d00*/  F2FP.F16.F32.PACK_AB R65, RZ, R65 ;  /* 0x00000041ff41723e */ /* 0x000fe200000000ff */
[----:B------:R-:W-:Y:S01]  /*5d10*/  @P4 STG.E.U16 desc[UR38][R6.64+0xa0], R64 ;  /* 0x0000a04006004986 */ /* 0x000fe2000c101526 */
[----:B------:R-:W-:-:S02]  /*5d20*/  ISETP.GT.AND P3, PT, R3, 0x8, P0 ;  /* 0x000000080300780c */ /* 0x000fc40000764270 */
[----:B------:R-:W-:Y:S01]  /*5d30*/  ISETP.GT.AND P0, PT, R4, 0x59, PT ;  /* 0x000000590400780c */ /* 0x000fe20003f04270 */
[----:B------:R-:W-:Y:S01]  /*5d40*/  @P5 STG.E.U16 desc[UR38][R6.64+0xa2], R65 ;  /* 0x0000a24106005986 */ /* 0x000fe2000c101526 */
[C---:B------:R-:W-:Y:S02]  /*5d50*/  ISETP.GT.AND P4, PT, R3.reuse, RZ, P1 ;  /* 0x000000ff0300720c */ /* 0x040fe40000f84270 */
[----:B------:R-:W-:Y:S02]  /*5d60*/  F2FP.F16.F32.PACK_AB R66, RZ, R66 ;  /* 0x00000042ff42723e */ /* 0x000fe400000000ff */
[----:B------:R-:W-:Y:S02]  /*5d70*/  ISETP.GT.AND P5, PT, R3, RZ, P0 ;  /* 0x000000ff0300720c */ /* 0x000fe400007a4270 */
[----:B------:R-:W-:Y:S01]  /*5d80*/  F2FP.F16.F32.PACK_AB R67, RZ, R67 ;  /* 0x00000043ff43723e */ /* 0x000fe200000000ff */
[----:B------:R-:W-:Y:S01]  /*5d90*/  @P2 STG.E.U16 desc[UR38][R8.64+0xa0], R66 ;  /* 0x0000a04208002986 */ /* 0x000fe2000c101526 */
[----:B------:R-:W-:-:S02]  /*5da0*/  F2FP.F16.F32.PACK_AB R68, RZ, R68 ;  /* 0x00000044ff44723e */ /* 0x000fc400000000ff */
[C---:B------:R-:W-:Y:S01]  /*5db0*/  ISETP.GT.AND P2, PT, R3.reuse, 0x8, P1 ;  /* 0x000000080300780c */ /* 0x040fe20000f44270 */
[----:B------:R-:W-:Y:S01]  /*5dc0*/  @P3 STG.E.U16 desc[UR38][R8.64+0xa2], R67 ;  /* 0x0000a24308003986 */ /* 0x000fe2000c101526 */
[C---:B------:R-:W-:Y:S02]  /*5dd0*/  ISETP.GT.AND P1, PT, R4.reuse, 0x60, PT ;  /* 0x000000600400780c */ /* 0x040fe40003f24270 */
[----:B------:R-:W-:Y:S01]  /*5de0*/  F2FP.F16.F32.PACK_AB R69, RZ, R69 ;  /* 0x00000045ff45723e */ /* 0x000fe200000000ff */
[----:B------:R-:W-:Y:S01]  /*5df0*/  @P4 STG.E.U16 desc[UR38][R6.64+0xb0], R68 ;  /* 0x0000b04406004986 */ /* 0x000fe2000c101526 */
[C---:B------:R-:W-:Y:S02]  /*5e00*/  ISETP.GT.AND P3, PT, R3.reuse, 0x8, P0 ;  /* 0x000000080300780c */ /* 0x040fe40000764270 */
[----:B------:R-:W-:Y:S01]  /*5e10*/  ISETP.GT.AND P0, PT, R4, 0x61, PT ;  /* 0x000000610400780c */ /* 0x000fe20003f04270 */
[----:B------:R-:W-:Y:S01]  /*5e20*/  @P5 STG.E.U16 desc[UR38][R6.64+0xb2], R69 ;  /* 0x0000b24506005986 */ /* 0x000fe2000c101526 */
[----:B------:R-:W-:-:S02]  /*5e30*/  ISETP.GT.AND P4, PT, R3, RZ, P1 ;  /* 0x000000ff0300720c */ /* 0x000fc40000f84270 */
[C---:B------:R-:W-:Y:S02]  /*5e40*/  ISETP.GT.AND P5, PT, R3.reuse, RZ, P0 ;  /* 0x000000ff0300720c */ /* 0x040fe400007a4270 */
[----:B------:R-:W-:Y:S02]  /*5e50*/  F2FP.F16.F32.PACK_AB R70, RZ, R70 ;  /* 0x00000046ff46723e */ /* 0x000fe400000000ff */
[----:B------:R-:W-:Y:S02]  /*5e60*/  F2FP.F16.F32.PACK_AB R71, RZ, R71 ;  /* 0x00000047ff47723e */ /* 0x000fe400000000ff */
[----:B------:R-:W-:Y:S01]  /*5e70*/  F2FP.F16.F32.PACK_AB R72, RZ, R72 ;  /* 0x00000048ff48723e */ /* 0x000fe200000000ff */
[----:B------:R-:W-:Y:S01]  /*5e80*/  @P2 STG.E.U16 desc[UR38][R8.64+0xb0], R70 ;  /* 0x0000b04608002986 */ /* 0x000fe2000c101526 */
[----:B------:R-:W-:Y:S02]  /*5e90*/  F2FP.F16.F32.PACK_AB R73, RZ, R73 ;  /* 0x00000049ff49723e */ /* 0x000fe400000000ff */
[C---:B------:R-:W-:Y:S01]  /*5ea0*/  ISETP.GT.AND P1, PT, R3.reuse, 0x8, P1 ;  /* 0x000000080300780c */ /* 0x040fe20000f24270 */
[----:B------:R-:W-:Y:S01]  /*5eb0*/  @P3 STG.E.U16 desc[UR38][R8.64+0xb2], R71 ;  /* 0x0000b24708003986 */ /* 0x000fe2000c101526 */
[----:B------:R-:W-:-:S02]  /*5ec0*/  ISETP.GT.AND P2, PT, R3, 0x8, P0 ;  /* 0x000000080300780c */ /* 0x000fc40000744270 */
[C---:B------:R-:W-:Y:S01]  /*5ed0*/  ISETP.GT.AND P0, PT, R4.reuse, 0x69, PT ;  /* 0x000000690400780c */ /* 0x040fe20003f04270 */
[----:B------:R-:W-:Y:S01]  /*5ee0*/  @P4 STG.E.U16 desc[UR38][R6.64+0xc0], R72 ;  /* 0x0000c04806004986 */ /* 0x000fe2000c101526 */
[----:B------:R-:W-:Y:S02]  /*5ef0*/  ISETP.GT.AND P4, PT, R4, 0x68, PT ;  /* 0x000000680400780c */ /* 0x000fe40003f84270 */
[----:B------:R-:W-:Y:S01]  /*5f00*/  F2FP.F16.F32.PACK_AB R74, RZ, R74 ;  /* 0x0000004aff4a723e */ /* 0x000fe200000000ff */
[----:B------:R-:W-:Y:S01]  /*5f10*/  @P5 STG.E.U16 desc[UR38][R6.64+0xc2], R73 ;  /* 0x0000c24906005986 */ /* 0x000fe2000c101526 */
[C---:B------:R-:W-:Y:S02]  /*5f20*/  ISETP.GT.AND P5, PT, R3.reuse, RZ, P4 ;  /* 0x000000ff0300720c */ /* 0x040fe400027a4270 */
[----:B------:R-:W-:Y:S01]  /*5f30*/  ISETP.GT.AND P3, PT, R3, RZ, P0 ;  /* 0x000000ff0300720c */ /* 0x000fe20000764270 */
[----:B------:R-:W-:Y:S01]  /*5f40*/  @P1 STG.E.U16 desc[UR38][R8.64+0xc0], R74 ;  /* 0x0000c04a08001986 */ /* 0x000fe2000c101526 */
[----:B------:R-:W-:-:S02]  /*5f50*/  F2FP.F16.F32.PACK_AB R75, RZ, R75 ;  /* 0x0000004bff4b723e */ /* 0x000fc400000000ff */
[----:B------:R-:W-:Y:S02]  /*5f60*/  F2FP.F16.F32.PACK_AB R76, RZ, R76 ;  /* 0x0000004cff4c723e */ /* 0x000fe400000000ff */
[C---:B------:R-:W-:Y:S01]  /*5f70*/  ISETP.GT.AND P4, PT, R3.reuse, 0x8, P4 ;  /* 0x000000080300780c */ /* 0x040fe20002784270 */
[----:B------:R-:W-:Y:S01]  /*5f80*/  @P2 STG.E.U16 desc[UR38][R8.64+0xc2], R75 ;  /* 0x0000c24b08002986 */ /* 0x000fe2000c101526 */
[----:B------:R-:W-:Y:S02]  /*5f90*/  F2FP.F16.F32.PACK_AB R77, RZ, R77 ;  /* 0x0000004dff4d723e */ /* 0x000fe400000000ff */
[C---:B------:R-:W-:Y:S01]  /*5fa0*/  ISETP.GT.AND P2, PT, R4.reuse, 0x71, PT ;  /* 0x000000710400780c */ /* 0x040fe20003f44270 */
[----:B------:R-:W-:Y:S01]  /*5fb0*/  @P5 STG.E.U16 desc[UR38][R6.64+0xd0], R76 ;  /* 0x0000d04c06005986 */ /* 0x000fe2000c101526 */
[----:B------:R-:W-:Y:S02]  /*5fc0*/  ISETP.GT.AND P5, PT, R3, 0x8, P0 ;  /* 0x000000080300780c */ /* 0x000fe400007a4270 */
[C---:B------:R-:W-:Y:S01]  /*5fd0*/  ISETP.GT.AND P1, PT, R4.reuse, 0x78, PT ;  /* 0x000000780400780c */ /* 0x040fe20003f24270 */
[----:B------:R-:W-:Y:S01]  /*5fe0*/  @P3 STG.E.U16 desc[UR38][R6.64+0xd2], R77 ;  /* 0x0000d24d06003986 */ /* 0x000fe2000c101526 */
[----:B------:R-:W-:-:S02]  /*5ff0*/  ISETP.GT.AND P3, PT, R4, 0x70, PT ;  /* 0x000000700400780c */ /* 0x000fc40003f64270 */
[----:B------:R-:W-:Y:S01]  /*6000*/  ISETP.GT.AND P0, PT, R4, 0x79, PT ;  /* 0x000000790400780c */ /* 0x000fe20003f04270 */
[----:B------:R-:W-:Y:S01]  /*6010*/  @P4 IMAD.MOV.U32 R4, RZ, RZ, R8 ;  /* 0x000000ffff044224 */ /* 0x000fe200078e0008 */
[----:B------:R-:W-:Y:S01]  /*6020*/  F2FP.F16.F32.PACK_AB R78, RZ, R78 ;  /* 0x0000004eff4e723e */ /* 0x000fe200000000ff */
[----:B------:R-:W-:Y:S01]  /*6030*/  @P4 IMAD.MOV.U32 R5, RZ, RZ, R9 ;  /* 0x000000ffff054224 */ /* 0x000fe200078e0009 */
[----:B------:R-:W-:Y:S02]  /*6040*/  F2FP.F16.F32.PACK_AB R79, RZ, R79 ;  /* 0x0000004fff4f723e */ /* 0x000fe400000000ff */
[----:B------:R-:W-:Y:S02]  /*6050*/  F2FP.F16.F32.PACK_AB R80, RZ, R80 ;  /* 0x00000050ff50723e */ /* 0x000fe400000000ff */
[----:B------:R0:W-:Y:S01]  /*6060*/  @P4 STG.E.U16 desc[UR38][R4.64+0xd0], R78 ;  /* 0x0000d04e04004986 */ /* 0x0001e2000c101526 */
[----:B------:R-:W-:Y:S02]  /*6070*/  ISETP.GT.AND P4, PT, R3, RZ, P2 ;  /* 0x000000ff0300720c */ /* 0x000fe40001784270 */
[----:B------:R-:W-:-:S02]  /*6080*/  F2FP.F16.F32.PACK_AB R81, RZ, R81 ;  /* 0x00000051ff51723e */ /* 0x000fc400000000ff */
[----:B------:R-:W-:Y:S02]  /*6090*/  ISETP.GT.AND P2, PT, R3, 0x8, P2 ;  /* 0x000000080300780c */ /* 0x000fe40001744270 */
[----:B------:R-:W-:Y:S02]  /*60a0*/  F2FP.F16.F32.PACK_AB R82, RZ, R82 ;  /* 0x00000052ff52723e */ /* 0x000fe400000000ff */
[----:B------:R-:W-:Y:S02]  /*60b0*/  F2FP.F16.F32.PACK_AB R83, RZ, R83 ;  /* 0x00000053ff53723e */ /* 0x000fe400000000ff */
[----:B------:R-:W-:Y:S01]  /*60c0*/  F2FP.F16.F32.PACK_AB R84, RZ, R84 ;  /* 0x00000054ff54723e */ /* 0x000fe200000000ff */
[----:B0-----:R-:W-:Y:S01]  /*60d0*/  @P5 IMAD.MOV.U32 R4, RZ, RZ, R8 ;  /* 0x000000ffff045224 */ /* 0x001fe200078e0008 */
[----:B------:R-:W-:Y:S01]  /*60e0*/  F2FP.F16.F32.PACK_AB R85, RZ, R85 ;  /* 0x00000055ff55723e */ /* 0x000fe200000000ff */
[----:B------:R-:W-:Y:S01]  /*60f0*/  @P5 IMAD.MOV.U32 R5, RZ, RZ, R9 ;  /* 0x000000ffff055224 */ /* 0x000fe200078e0009 */
[----:B------:R-:W-:-:S02]  /*6100*/  F2FP.F16.F32.PACK_AB R86, RZ, R86 ;  /* 0x00000056ff56723e */ /* 0x000fc400000000ff */
[----:B------:R-:W-:Y:S02]  /*6110*/  F2FP.F16.F32.PACK_AB R87, RZ, R87 ;  /* 0x00000057ff57723e */ /* 0x000fe400000000ff */
[----:B------:R0:W-:Y:S01]  /*6120*/  @P5 STG.E.U16 desc[UR38][R4.64+0xd2], R79 ;  /* 0x0000d24f04005986 */ /* 0x0001e2000c101526 */
[C---:B------:R-:W-:Y:S02]  /*6130*/  ISETP.GT.AND P5, PT, R3.reuse, RZ, P3 ;  /* 0x000000ff0300720c */ /* 0x040fe40001fa4270 */
[----:B------:R-:W-:-:S11]  /*6140*/  ISETP.GT.AND P3, PT, R3, 0x8, P3 ;  /* 0x000000080300780c */ /* 0x000fd60001f64270 */
[----:B0-----:R-:W-:Y:S02]  /*6150*/  @P5 IMAD.MOV.U32 R4, RZ, RZ, R6 ;  /* 0x000000ffff045224 */ /* 0x001fe400078e0006 */
[----:B------:R-:W-:-:S05]  /*6160*/  @P5 IMAD.MOV.U32 R5, RZ, RZ, R7 ;  /* 0x000000ffff055224 */ /* 0x000fca00078e0007 */
[----:B------:R0:W-:Y:S01]  /*6170*/  @P5 STG.E.U16 desc[UR38][R4.64+0xe0], R80 ;  /* 0x0000e05004005986 */ /* 0x0001e2000c101526 */
[C---:B------:R-:W-:Y:S02]  /*6180*/  ISETP.GT.AND P5, PT, R3.reuse, RZ, P0 ;  /* 0x000000ff0300720c */ /* 0x040fe400007a4270 */
[----:B------:R-:W-:Y:S01]  /*6190*/  ISETP.GT.AND P0, PT, R3, 0x8, P0 ;  /* 0x000000080300780c */ /* 0x000fe20000704270 */
[----:B0-----:R-:W-:Y:S02]  /*61a0*/  @P4 IMAD.MOV.U32 R4, RZ, RZ, R6 ;  /* 0x000000ffff044224 */ /* 0x001fe400078e0006 */
[----:B------:R-:W-:-:S05]  /*61b0*/  @P4 IMAD.MOV.U32 R5, RZ, RZ, R7 ;  /* 0x000000ffff054224 */ /* 0x000fca00078e0007 */
[----:B------:R0:W-:Y:S01]  /*61c0*/  @P4 STG.E.U16 desc[UR38][R4.64+0xe2], R81 ;  /* 0x0000e25104004986 */ /* 0x0001e2000c101526 */
[C---:B------:R-:W-:Y:S02]  /*61d0*/  ISETP.GT.AND P4, PT, R3.reuse, RZ, P1 ;  /* 0x000000ff0300720c */ /* 0x040fe40000f84270 */
[----:B------:R-:W-:Y:S01]  /*61e0*/  ISETP.GT.AND P1, PT, R3, 0x8, P1 ;  /* 0x000000080300780c */ /* 0x000fe20000f24270 */
[----:B0-----:R-:W-:Y:S02]  /*61f0*/  @P3 IMAD.MOV.U32 R4, RZ, RZ, R8 ;  /* 0x000000ffff043224 */ /* 0x001fe400078e0008 */
[----:B------:R-:W-:-:S05]  /*6200*/  @P3 IMAD.MOV.U32 R5, RZ, RZ, R9 ;  /* 0x000000ffff053224 */ /* 0x000fca00078e0009 */
[----:B------:R0:W-:Y:S02]  /*6210*/  @P3 STG.E.U16 desc[UR38][R4.64+0xe0], R82 ;  /* 0x0000e05204003986 */ /* 0x0001e4000c101526 */
[----:B0-----:R-:W-:Y:S02]  /*6220*/  @P2 IMAD.MOV.U32 R4, RZ, RZ, R8 ;  /* 0x000000ffff042224 */ /* 0x001fe400078e0008 */
[----:B------:R-:W-:-:S05]  /*6230*/  @P2 IMAD.MOV.U32 R5, RZ, RZ, R9 ;  /* 0x000000ffff052224 */ /* 0x000fca00078e0009 */
[----:B------:R0:W-:Y:S02]  /*6240*/  @P2 STG.E.U16 desc[UR38][R4.64+0xe2], R83 ;  /* 0x0000e25304002986 */ /* 0x0001e4000c101526 */
[----:B0-----:R-:W-:Y:S02]  /*6250*/  @P4 IMAD.MOV.U32 R4, RZ, RZ, R6 ;  /* 0x000000ffff044224 */ /* 0x001fe400078e0006 */
[----:B------:R-:W-:-:S05]  /*6260*/  @P4 IMAD.MOV.U32 R5, RZ, RZ, R7 ;  /* 0x000000ffff054224 */ /* 0x000fca00078e0007 */
[----:B------:R0:W-:Y:S04]  /*6270*/  @P4 STG.E.U16 desc[UR38][R4.64+0xf0], R84 ;  /* 0x0000f05404004986 */ /* 0x0001e8000c101526 */
[----:B------:R1:W-:Y:S01]  /*6280*/  @P5 STG.E.U16 desc[UR38][R6.64+0xf2], R85 ;  /* 0x0000f25506005986 */ /* 0x0003e2000c101526 */
[----:B0-----:R-:W-:Y:S02]  /*6290*/  @P1 IMAD.MOV.U32 R4, RZ, RZ, R8 ;  /* 0x000000ffff041224 */ /* 0x001fe400078e0008 */
[----:B------:R-:W-:-:S05]  /*62a0*/  @P1 IMAD.MOV.U32 R5, RZ, RZ, R9 ;  /* 0x000000ffff051224 */ /* 0x000fca00078e0009 */
[----:B------:R1:W-:Y:S04]  /*62b0*/  @P1 STG.E.U16 desc[UR38][R4.64+0xf0], R86 ;  /* 0x0000f05604001986 */ /* 0x0003e8000c101526 */
[----:B------:R1:W-:Y:S02]  /*62c0*/  @P0 STG.E.U16 desc[UR38][R8.64+0xf2], R87 ;  /* 0x0000f25708000986 */ /* 0x0003e4000c101526 */
.L_x_160:
[----:B------:R-:W-:Y:S05]  /*62d0*/  BSYNC B0 ;  /* 0x0000000000007941 */ /* 0x000fea0003800000 */
.L_x_34:
[----:B------:R-:W-:Y:S01]  /*62e0*/  IADD3 R16, P0, R16, UR36, RZ ;  /* 0x0000002410107c10 */ /* 0x000fe2000ff1e0ff */
[----:B------:R-:W-:Y:S01]  /*62f0*/  ULDC.64 UR4, c[0x0][0x650] ;  /* 0x0001940000047ab9 */ /* 0x000fe20000000a00 */
[----:B------:R-:W-:Y:S01]  /*6300*/  PRMT R3, RZ, 0x7610, R3 ;  /* 0x00007610ff037816 */ /* 0x000fe20000000003 */
[----:B------:R-:W-:Y:S01]  /*6310*/  IMAD.MOV.U32 R100, RZ, RZ, -0x1 ;  /* 0xffffffffff647424 */ /* 0x000fe200078e00ff */
[----:B------:R-:W-:Y:S01]  /*6320*/  IADD3.X R17, R17, UR42, RZ, P0, !PT ;  /* 0x0000002a11117c10 */ /* 0x000fe200087fe4ff */
[----:B------:R-:W-:Y:S01]  /*6330*/  IMAD.MOV.U32 R101, RZ, RZ, -0x1 ;  /* 0xffffffffff657424 */ /* 0x000fe200078e00ff */
[----:B------:R-:W-:-:S04]  /*6340*/  ISETP.GE.U32.AND P0, PT, R16, UR4, PT ;  /* 0x0000000410007c0c */ /* 0x000fc8000bf06070 */
[----:B------:R-:W-:-:S13]  /*6350*/  ISETP.GE.U32.AND.EX P0, PT, R17, UR5, PT, P0 ;  /* 0x0000000511007c0c */ /* 0x000fda000bf06100 */
[----:B------:R-:W-:Y:S05]  /*6360*/  @P0 BRA `(.L_x_161) ;  /* 0x00000004004c0947 */ /* 0x000fea0003800000 */
[----:B------:R-:W0:Y:S01]  /*6370*/  LDC.64 R10, c[0x0][0x628] ;  /* 0x00018a00ff0a7b82 */ /* 0x000e220000000a00 */
[----:B---3--:R-:W3:Y:S01]  /*6380*/  S2R R12, SR_CTAID.X ;  /* 0x00000000000c7919 */ /* 0x008ee20000002500 */
[----:B-12-4-:R-:W-:Y:S02]  /*6390*/  IMAD.MOV.U32 R8, RZ, RZ, R16 ;  /* 0x000000ffff087224 */ /* 0x016fe400078e0010 */
[----:B------:R-:W-:Y:S01]  /*63a0*/  IMAD.MOV.U32 R9, RZ, RZ, R17 ;  /* 0x000000ffff097224 */ /* 0x000fe200078e0011 */
[----:B------:R-:W1:Y:S03]  /*63b0*/  S2R R20, SR_CTAID.Y ;  /* 0x0000000000147919 */ /* 0x000e660000002600 */
[----:B------:R-:W2:Y:S08]  /*63c0*/  LDC R0, c[0x0][0x630] ;  /* 0x00018c00ff007b82 */ /* 0x000eb00000000800 */
[----:B------:R-:W4:Y:S01]  /*63d0*/  LDC.64 R14, c[0x0][0x620] ;  /* 0x00018800ff0e7b82 */ /* 0x000f220000000a00 */
[----:B0-----:R-:W-:-:S04]  /*63e0*/  ISETP.NE.U32.AND P0, PT, R10, RZ, PT ;  /* 0x000000ff0a00720c */ /* 0x001fc80003f05070 */
[----:B------:R-:W-:-:S13]  /*63f0*/  ISETP.NE.AND.EX P0, PT, R11, RZ, PT, P0 ;  /* 0x000000ff0b00720c */ /* 0x000fda0003f05300 */
[----:B-1234-:R-:W-:Y:S05]  /*6400*/  @!P0 BRA `(.L_x_162) ;  /* 0x0000000000288947 */ /* 0x01efea0003800000 */
        /* <DEDUP_REMOVED lines=10> */
.L_x_162:
[-CC-:B------:R-:W-:Y:S01]  /*64b0*/  SHF.R.U64 R101, R8, R0.reuse, R9.reuse ;  /* 0x0000000008657219 */ /* 0x180fe20000001209 */
[----:B------:R-:W0:Y:S01]  /*64c0*/  LDC.64 R26, c[0x0][0x640] ;  /* 0x00019000ff1a7b82 */ /* 0x000e220000000a00 */
[----:B------:R-:W-:Y:S01]  /*64d0*/  SHF.R.U32.HI R0, RZ, R0, R9 ;  /* 0x00000000ff007219 */ /* 0x000fe20000011609 */
[----:B------:R-:W-:Y:S01]  /*64e0*/  ULDC UR4, c[0x0][0x150] ;  /* 0x0000540000047ab9 */ /* 0x000fe20000000800 */
[----:B------:R-:W-:Y:S02]  /*64f0*/  IADD3 R3, P0, RZ, -R101, RZ ;  /* 0x80000065ff037210 */ /* 0x000fe40007f1e0ff */
[----:B------:R-:W-:-:S03]  /*6500*/  I2FP.F32.U32 R7, R12 ;  /* 0x0000000c00077245 */ /* 0x000fc60000201000 */
[----:B------:R-:W1:Y:S01]  /*6510*/  LDC R6, c[0x0][0x618] ;  /* 0x00018600ff067b82 */ /* 0x000e620000000800 */
[----:B------:R-:W-:Y:S02]  /*6520*/  IMAD.X R5, RZ, RZ, ~R0, P0 ;  /* 0x000000ffff057224 */ /* 0x000fe400000e0e00 */
[----:B------:R-:W-:Y:S01]  /*6530*/  FMUL R7, R7, UR4 ;  /* 0x0000000407077c20 */ /* 0x000fe20008400000 */
[----:B------:R-:W-:Y:S01]  /*6540*/  ULDC UR4, c[0x0][0x154] ;  /* 0x0000550000047ab9 */ /* 0x000fe20000000800 */
[-C--:B------:R-:W-:Y:S02]  /*6550*/  IMAD R0, R5, R14.reuse, RZ ;  /* 0x0000000e05007224 */ /* 0x080fe400078e02ff */
[C---:B------:R-:W-:Y:S01]  /*6560*/  IMAD.WIDE.U32 R4, R3.reuse, R14, R16 ;  /* 0x0000000e03047225 */ /* 0x040fe200078e0010 */
[----:B------:R-:W2:Y:S01]  /*6570*/  LDC R8, c[0x0][0x608] ;  /* 0x00018200ff087b82 */ /* 0x000ea20000000800 */
[----:B------:R-:W3:Y:S02]  /*6580*/  F2I.U32.TRUNC.NTZ R7, R7 ;  /* 0x0000000700077305 */ /* 0x000ee4000020f000 */
[----:B------:R-:W-:Y:S01]  /*6590*/  IMAD R3, R3, R15, R0 ;  /* 0x0000000f03037224 */ /* 0x000fe200078e0200 */
[----:B------:R-:W-:-:S03]  /*65a0*/  I2FP.F32.U32 R0, R20 ;  /* 0x0000001400007245 */ /* 0x000fc60000201000 */
[----:B------:R-:W-:Y:S01]  /*65b0*/  IMAD.IADD R3, R5, 0x1, R3 ;  /* 0x0000000105037824 */ /* 0x000fe200078e0203 */
[----:B------:R-:W4:Y:S01]  /*65c0*/  LDC R11, c[0x0][0x658] ;  /* 0x00019600ff0b7b82 */ /* 0x000f220000000800 */
[----:B0-----:R-:W-:-:S04]  /*65d0*/  ISETP.NE.U32.AND P0, PT, R26, RZ, PT ;  /* 0x000000ff1a00720c */ /* 0x001fc80003f05070 */
[----:B------:R-:W-:-:S03]  /*65e0*/  ISETP.NE.AND.EX P0, PT, R27, RZ, PT, P0 ;  /* 0x000000ff1b00720c */ /* 0x000fc60003f05300 */
[----:B------:R-:W0:Y:S01]  /*65f0*/  LDC R9, c[0x0][0x144] ;  /* 0x00005100ff097b82 */ /* 0x000e220000000800 */
[-C--:B-1----:R-:W-:Y:S01]  /*6600*/  SHF.R.U64 R10, R4, R6.reuse, R3 ;  /* 0x00000006040a7219 */ /* 0x082fe20000001203 */
[----:B---3--:R-:W-:Y:S01]  /*6610*/  IMAD.MOV R7, RZ, RZ, -R7 ;  /* 0x000000ffff077224 */ /* 0x008fe200078e0a07 */
[----:B------:R-:W-:Y:S01]  /*6620*/  SHF.R.U32.HI R3, RZ, R6, R3 ;  /* 0x00000006ff037219 */ /* 0x000fe20000011603 */
[----:B------:R-:W-:-:S04]  /*6630*/  FMUL R6, R0, UR4 ;  /* 0x0000000400067c20 */ /* 0x000fc80008400000 */
[----:B------:R-:W1:Y:S01]  /*6640*/  LDC R21, c[0x0][0x148] ;  /* 0x00005200ff157b82 */ /* 0x000e620000000800 */
[----:B------:R3:W0:Y:S01]  /*6650*/  F2I.U32.TRUNC.NTZ R14, R6 ;  /* 0x00000006000e7305 */ /* 0x000622000020f000 */
[-CC-:B--2---:R-:W-:Y:S02]  /*6660*/  SHF.R.U64 R13, R10, R8.reuse, R3.reuse ;  /* 0x000000080a0d7219 */ /* 0x184fe40000001203 */
[----:B------:R-:W-:-:S04]  /*6670*/  SHF.R.U32.HI R0, RZ, R8, R3 ;  /* 0x00000008ff007219 */ /* 0x000fc80000011603 */
[----:B-----5:R-:W2:Y:S01]  /*6680*/  LDC R24, c[0x0][0x648] ;  /* 0x00019200ff187b82 */ /* 0x020ea20000000800 */
[-CC-:B----4-:R-:W-:Y:S02]  /*6690*/  SHF.R.U64 R15, R13, R11.reuse, R0.reuse ;  /* 0x0000000b0d0f7219 */ /* 0x190fe40000001200 */
[----:B------:R-:W-:-:S03]  /*66a0*/  SHF.R.U32.HI R5, RZ, R11, R0 ;  /* 0x0000000bff057219 */ /* 0x000fc60000011600 */
[----:B------:R-:W-:Y:S02]  /*66b0*/  IMAD.MOV.U32 R4, RZ, RZ, R15 ;  /* 0x000000ffff047224 */ /* 0x000fe400078e000f */
[----:B------:R-:W4:Y:S01]  /*66c0*/  LDC R28, c[0x0][0x638] ;  /* 0x00018e00ff1c7b82 */ /* 0x000f220000000800 */
[----:B0-----:R-:W-:-:S07]  /*66d0*/  IMAD R25, R9, R7, R12 ;  /* 0x0000000709197224 */ /* 0x001fce00078e020c */
[----:B------:R-:W0:Y:S08]  /*66e0*/  LDC R29, c[0x0][0x610] ;  /* 0x00018400ff1d7b82 */ /* 0x000e300000000800 */
[----:B------:R-:W0:Y:S01]  /*66f0*/  LDC R30, c[0x0][0x600] ;  /* 0x00018000ff1e7b82 */ /* 0x000e220000000800 */
[----:B-123--:R-:W-:Y:S05]  /*6700*/  @!P0 BRA `(.L_x_163) ;  /* 0x0000000000288947 */ /* 0x00efea0003800000 */
[----:B------:R-:W1:Y:S02]  /*6710*/  LDC R0, c[0x0][0x64c] ;  /* 0x00019300ff007b82 */ /* 0x000e640000000800 */
[----:B-1----:R-:W-:-:S05]  /*6720*/  IADD3 R3, P0, R15, R0, RZ ;  /* 0x000000000f037210 */ /* 0x002fca0007f1e0ff */
        /* <DEDUP_REMOVED lines=8> */
.L_x_163:
[----:B------:R-:W-:Y:S01]  /*67b0*/  ISETP.NE.AND P0, PT, R2, 0x1, PT ;  /* 0x000000010200780c */ /* 0x000fe20003f05270 */
[----:B------:R-:W-:Y:S01]  /*67c0*/  IMAD.MOV R14, RZ, RZ, -R14 ;  /* 0x000000ffff0e7224 */ /* 0x000fe200078e0a0e */
[----:B------:R-:W-:Y:S02]  /*67d0*/  SHF.R.U64 R3, R4, R24, R5 ;  /* 0x0000001804037219 */ /* 0x000fe40000001205 */
[----:B------:R-:W-:Y:S02]  /*67e0*/  LOP3.LUT R0, R13, R98, RZ, 0xc0, !PT ;  /* 0x000000620d007212 */ /* 0x000fe400078ec0ff */
[----:B------:R-:W-:Y:S01]  /*67f0*/  LOP3.LUT R10, R10, R97, RZ, 0xc0, !PT ;  /* 0x000000610a0a7212 */ /* 0x000fe200078ec0ff */
[----:B------:R-:W-:Y:S02]  /*6800*/  IMAD.MOV R4, RZ, RZ, -R3 ;  /* 0x000000ffff047224 */ /* 0x000fe400078e0a03 */
[----:B------:R-:W-:Y:S02]  /*6810*/  IMAD R0, R93, R3, R0 ;  /* 0x000000035d007224 */ /* 0x000fe400078e0200 */
[----:B----4-:R-:W-:-:S02]  /*6820*/  IMAD R3, R4, R28, R15 ;  /* 0x0000001c04037224 */ /* 0x010fc400078e020f */
[----:B------:R-:W-:Y:S02]  /*6830*/  @P0 IMAD R25, R21, R14, R20 ;  /* 0x0000000e15190224 */ /* 0x000fe400078e0214 */
[----:B0-----:R-:W-:Y:S02]  /*6840*/  IMAD R5, R3, R30, R10 ;  /* 0x0000001e03057224 */ /* 0x001fe400078e020a */
[----:B------:R-:W-:Y:S02]  /*6850*/  IMAD R0, R0, R29, R25 ;  /* 0x0000001d00007224 */ /* 0x000fe400078e0219 */
[----:B------:R-:W-:-:S03]  /*6860*/  IMAD.MOV.U32 R4, RZ, RZ, 0x1 ;  /* 0x00000001ff047424 */ /* 0x000fc600078e00ff */
[----:B------:R-:W-:Y:S02]  /*6870*/  SEL R100, R5, R0, !P0 ;  /* 0x0000000005647207 */ /* 0x000fe40004000000 */
[----:B------:R-:W-:Y:S02]  /*6880*/  PRMT R3, R4, 0x7610, R3 ;  /* 0x0000761004037816 */ /* 0x000fe40000000003 */
[----:B------:R-:W-:-:S07]  /*6890*/  SEL R0, R0, R5, !P0 ;  /* 0x0000000500007207 */ /* 0x000fce0004000000 */
.L_x_161:
[----:B------:R-:W-:Y:S01]  /*68a0*/  UIMAD.WIDE.U32 UR4, UR41, 0x24924925, URZ ;  /* 0x24924925290478a5 */ /* 0x000fe2000f8e003f */
[----:B------:R-:W-:Y:S01]  /*68b0*/  LOP3.LUT P0, RZ, R3, 0xff, RZ, 0xc0, !PT ;  /* 0x000000ff03ff7812 */ /* 0x000fe2000780c0ff */
[----:B------:R-:W-:Y:S02]  /*68c0*/  IMAD.MOV.U32 R103, RZ, RZ, R0 ;  /* 0x000000ffff677224 */ /* 0x000fe400078e0000 */
[----:B------:R-:W-:-:S04]  /*68d0*/  UIADD3 UR4, UR41, -UR5, URZ ;  /* 0x8000000529047290 */ /* 0x000fc8000fffe03f */
[----:B------:R-:W-:-:S04]  /*68e0*/  ULEA.HI UR4, UR4, UR5, URZ, 0x1f ;  /* 0x0000000504047291 */ /* 0x000fc8000f8ff83f */
[----:B------:R-:W-:-:S04]  /*68f0*/  USHF.R.U32.HI UR4, URZ, 0x2, UR4 ;  /* 0x000000023f047899 */ /* 0x000fc80008011604 */
[----:B------:R-:W-:Y:S01]  /*6900*/  UIMAD UR41, UR4, -0x7, UR41 ;  /* 0xfffffff9042978a4 */ /* 0x000fe2000f8e0229 */
[----:B------:R-:W-:Y:S11]  /*6910*/  @P0 BRA `(.L_x_164) ;  /* 0xffffffa800f00947 */ /* 0x000ff6000383ffff */
[----:B------:R-:W-:Y:S05]  /*6920*/  EXIT ;  /* 0x000000000000794d */ /* 0x000fea0003800000 */
.L_x_7:
        /* <DEDUP_REMOVED lines=26> */
.L_x_166:
[----:B------:R-:W0:Y:S01]  /*6ad0*/  LDC.64 R30, c[0x0][0x640] ;  /* 0x00019000ff1e7b82 */ /* 0x000e220000000a00 */
[-CC-:B------:R-:W-:Y:S01]  /*6ae0*/  SHF.R.U64 R22, R14, R8.reuse, R15.reuse ;  /* 0x000000080e167219 */ /* 0x180fe2000000120f */
[----:B------:R-:W-:Y:S01]  /*6af0*/  IMAD.MOV.U32 R27, RZ, RZ, 0x1 ;  /* 0x00000001ff1b7424 */ /* 0x000fe200078e00ff */
[----:B------:R-:W-:Y:S02]  /*6b00*/  SHF.R.U32.HI R7, RZ, R8, R15 ;  /* 0x00000008ff077219 */ /* 0x000fe4000001160f */
[----:B------:R-:W-:-:S03]  /*6b10*/  IADD3 R13, P0, RZ, -R22, RZ ;  /* 0x80000016ff0d7210 */ /* 0x000fc60007f1e0ff */
[----:B------:R-:W1:Y:S02]  /*6b20*/  LDC R12, c[0x0][0x618] ;  /* 0x00018600ff0c7b82 */ /* 0x000e640000000800 */
[----:B------:R-:W-:Y:S02]  /*6b30*/  IMAD.X R7, RZ, RZ, ~R7, P0 ;  /* 0x000000ffff077224 */ /* 0x000fe400000e0e07 */
[----:B------:R-:W-:-:S04]  /*6b40*/  IMAD.WIDE.U32 R10, R13, R24, R16 ;  /* 0x000000180d0a7225 */ /* 0x000fc800078e0010 */
[----:B------:R-:W2:Y:S01]  /*6b50*/  LDC R14, c[0x0][0x608] ;  /* 0x00018200ff0e7b82 */ /* 0x000ea20000000800 */
[----:B------:R-:W-:-:S04]  /*6b60*/  IMAD R8, R7, R24, RZ ;  /* 0x0000001807087224 */ /* 0x000fc800078e02ff */
[----:B------:R-:W-:-:S03]  /*6b70*/  IMAD R7, R13, R25, R8 ;  /* 0x000000190d077224 */ /* 0x000fc600078e0208 */
[----:B------:R-:W3:Y:S01]  /*6b80*/  LDC R28, c[0x0][0x658] ;  /* 0x00019600ff1c7b82 */ /* 0x000ee20000000800 */
[----:B------:R-:W-:Y:S01]  /*6b90*/  IMAD.IADD R7, R11, 0x1, R7 ;  /* 0x000000010b077824 */ /* 0x000fe200078e0207 */
[----:B0-----:R-:W-:Y:S01]  /*6ba0*/  ISETP.NE.U32.AND P0, PT, R30, RZ, PT ;  /* 0x000000ff1e00720c */ /* 0x001fe20003f05070 */
[----:B------:R-:W-:-:S03]  /*6bb0*/  IMAD.MOV.U32 R11, RZ, RZ, -0x1 ;  /* 0xffffffffff0b7424 */ /* 0x000fc600078e00ff */
        /* <DEDUP_REMOVED lines=8> */
[-C--:B---3--:R-:W-:Y:S02]  /*6c40*/  SHF.L.U32 R10, R11, R28.reuse, RZ ;  /* 0x0000001c0b0a7219 */ /* 0x088fe400000006ff */
[--C-:B------:R-:W-:Y:S02]  /*6c50*/  SHF.R.U64 R26, R24, R28, R7.reuse ;  /* 0x0000001c181a7219 */ /* 0x100fe40000001207 */
[----:B------:R-:W-:Y:S02]  /*6c60*/  LOP3.LUT R29, RZ, R10, RZ, 0x33, !PT ;  /* 0x0000000aff1d7212 */ /* 0x000fe400078e33ff */
[----:B------:R-:W-:Y:S01]  /*6c70*/  SHF.R.U32.HI R11, RZ, R28, R7 ;  /* 0x0000001cff0b7219 */ /* 0x000fe20000011607 */
[----:B------:R-:W3:Y:S01]  /*6c80*/  LDC R32, c[0x0][0x610] ;  /* 0x00018400ff207b82 */ /* 0x000ee20000000800 */
[----:B------:R-:W-:Y:S01]  /*6c90*/  IMAD.MOV.U32 R10, RZ, RZ, R26 ;  /* 0x000000ffff0a7224 */ /* 0x000fe200078e001a */
[----:B------:R-:W-:Y:S06]  /*6ca0*/  @!P0 BRA `(.L_x_167) ;  /* 0x0000000000288947 */ /* 0x000fec0003800000 */
        /* <DEDUP_REMOVED lines=10> */
.L_x_167:
[----:B------:R-:W-:Y:S02]  /*6d50*/  ISETP.NE.AND P0, PT, R2, 0x1, PT ;  /* 0x000000010200780c */ /* 0x000fe40003f05270 */
[----:B-1----:R-:W-:Y:S01]  /*6d60*/  SHF.R.U64 R8, R10, R8, R11 ;  /* 0x000000080a087219 */ /* 0x002fe2000000120b */
[----:B0-----:R-:W-:Y:S01]  /*6d70*/  VIADD R11, R21, 0xffffffff ;  /* 0xffffffff150b7836 */ /* 0x001fe20000000000 */
[----:B------:R-:W-:Y:S02]  /*6d80*/  SHF.L.U32 R27, R27, R28, RZ ;  /* 0x0000001c1b1b7219 */ /* 0x000fe400000006ff */
[----:B------:R-:W-:Y:S01]  /*6d90*/  LOP3.LUT R5, R24, R29, RZ, 0xc0, !PT ;  /* 0x0000001d18057212 */ /* 0x000fe200078ec0ff */
[----:B------:R-:W-:-:S04]  /*6da0*/  IMAD.MOV R7, RZ, RZ, -R8 ;  /* 0x000000ffff077224 */ /* 0x000fc800078e0a08 */
[----:B------:R-:W-:Y:S02]  /*6db0*/  IMAD R5, R27, R8, R5 ;  /* 0x000000081b057224 */ /* 0x000fe400078e0205 */
[----:B------:R-:W-:Y:S01]  /*6dc0*/  @P0 IMAD R6, R9, R23, R4 ;  /* 0x0000001709060224 */ /* 0x000fe200078e0204 */
[----:B------:R-:W-:Y:S01]  /*6dd0*/  LOP3.LUT R9, R20, R11, RZ, 0xc0, !PT ;  /* 0x0000000b14097212 */ /* 0x000fe200078ec0ff */
[----:B--2---:R-:W-:Y:S02]  /*6de0*/  IMAD R4, R7, R25, R26 ;  /* 0x0000001907047224 */ /* 0x004fe400078e021a */
[----:B---3--:R-:W-:Y:S02]  /*6df0*/  IMAD R6, R5, R32, R6 ;  /* 0x0000002005067224 */ /* 0x008fe400078e0206 */
[----:B------:R-:W-:Y:S02]  /*6e00*/  IMAD R5, R4, R21, R9 ;  /* 0x0000001504057224 */ /* 0x000fe400078e0209 */
[----:B------:R-:W-:-:S02]  /*6e10*/  IMAD.MOV.U32 R8, RZ, RZ, 0x1 ;  /* 0x00000001ff087424 */ /* 0x000fc400078e00ff */
[----:B------:R-:W-:Y:S01]  /*6e20*/  IMAD.MOV.U32 R7, RZ, RZ, R22 ;  /* 0x000000ffff077224 */ /* 0x000fe200078e0016 */
[----:B------:R-:W-:Y:S02]  /*6e30*/  SEL R21, R5, R6, !P0 ;  /* 0x0000000605157207 */ /* 0x000fe40004000000 */
[----:B------:R-:W-:-:S07]  /*6e40*/  SEL R20, R6, R5, !P0 ;  /* 0x0000000506147207 */ /* 0x000fce0004000000 */
.L_x_165:
[----:B------:R-:W-:-:S08]  /*6e50*/  NOP ;  /* 0x0000000000007918 */ /* 0x000fd00000000000 */
[----:B------:R-:W0:-:S00]  /*6e60*/  USETMAXREG.DEALLOC.CTAPOOL 0x28 ;  /* 0x00000028000079c8 */ /* 0x000e0000080e0500 */
[----:B0-----:R-:W-:-:S13]  /*6e70*/  ISETP.NE.AND P0, PT, R3, RZ, PT ;  /* 0x000000ff0300720c */ /* 0x001fda0003f05270 */
[----:B------:R-:W-:Y:S05]  /*6e80*/  @P0 EXIT ;  /* 0x000000000000094d */ /* 0x000fea0003800000 */
[----:B------:R-:W-:Y:S01]  /*6e90*/  LOP3.LUT P0, RZ, R8, 0xff, RZ, 0xc0, !PT ;  /* 0x000000ff08ff7812 */ /* 0x000fe2000780c0ff */
[----:B------:R-:W-:Y:S02]  /*6ea0*/  IMAD.MOV.U32 R3, RZ, RZ, 0x1 ;  /* 0x00000001ff037424 */ /* 0x000fe400078e00ff */
[----:B------:R-:W-:-:S10]  /*6eb0*/  IMAD.MOV.U32 R8, RZ, RZ, RZ ;  /* 0x000000ffff087224 */ /* 0x000fd400078e00ff */
[----:B------:R-:W-:Y:S05]  /*6ec0*/  @!P0 BRA `(.L_x_168) ;  /* 0x0000000c00308947 */ /* 0x000fea0003800000 */
[----:B------:R-:W0:Y:S01]  /*6ed0*/  LDC R3, c[0x0][0x28c] ;  /* 0x0000a300ff037b82 */ /* 0x000e220000000800 */
[----:B------:R-:W1:Y:S01]  /*6ee0*/  S2R R13, SR_CgaCtaId ;  /* 0x00000000000d7919 */ /* 0x000e620000008800 */
[----:B------:R-:W-:Y:S01]  /*6ef0*/  ULDC UR5, c[0x0][0x658] ;  /* 0x0001960000057ab9 */ /* 0x000fe20000000800 */
[----:B------:R-:W-:Y:S01]  /*6f00*/  UMOV UR6, 0xffffffff ;  /* 0xffffffff00067882 */ /* 0x000fe20000000000 */
[----:B------:R-:W-:Y:S01]  /*6f10*/  BSSY B0, `(.L_x_168) ;  /* 0x00000c7000007945 */ /* 0x000fe20003800000 */
[----:B------:R-:W-:Y:S01]  /*6f20*/  USHF.L.U32 UR6, UR6, UR5, URZ ;  /* 0x0000000506067299 */ /* 0x000fe2000800063f */
[----:B------:R-:W-:Y:S01]  /*6f30*/  IMAD.MOV.U32 R10, RZ, RZ, 0x1 ;  /* 0x00000001ff0a7424 */ /* 0x000fe200078e00ff */
[----:B------:R-:W-:Y:S01]  /*6f40*/  LOP3.LUT R9, R18, 0x2, RZ, 0xfc, !PT ;  /* 0x0000000212097812 */ /* 0x000fe200078efcff */
[----:B------:R-:W-:Y:S01]  /*6f50*/  IMAD.MOV.U32 R8, RZ, RZ, RZ ;  /* 0x000000ffff087224 */ /* 0x000fe200078e00ff */
[----:B------:R-:W-:Y:S01]  /*6f60*/  ULDC UR4, c[0x0][0x600] ;  /* 0x0001800000047ab9 */ /* 0x000fe20000000800 */
[----:B------:R-:W-:Y:S01]  /*6f70*/  UMOV UR7, 0x1 ;  /* 0x0000000100077882 */ /* 0x000fe20000000000 */
[----:B------:R-:W-:-:S02]  /*6f80*/  UIADD3 UR15, UR4, -0x1, URZ ;  /* 0xffffffff040f7890 */ /* 0x000fc4000fffe03f */
[----:B------:R-:W-:Y:S02]  /*6f90*/  USHF.L.U32 UR17, UR7, UR5, URZ ;  /* 0x0000000507117299 */ /* 0x000fe4000800063f */
[----:B------:R-:W-:Y:S01]  /*6fa0*/  ULOP3.LUT UR16, URZ, UR6, URZ, 0x33, !UPT ;  /* 0x000000063f107292 */ /* 0x000fe2000f8e333f */
[----:B------:R-:W-:Y:S01]  /*6fb0*/  ULDC.64 UR20, c[0x0][0x198] ;  /* 0x0000660000147ab9 */ /* 0x000fe20000000a00 */
[----:B0-----:R-:W-:-:S05]  /*6fc0*/  VIADD R3, R3, 0x3f ;  /* 0x0000003f03037836 */ /* 0x001fca0000000000 */
[----:B------:R-:W-:-:S04]  /*6fd0*/  SHF.R.S32.HI R4, RZ, 0x1f, R3 ;  /* 0x0000001fff047819 */ /* 0x000fc80000011403 */
[----:B------:R-:W-:Y:S01]  /*6fe0*/  LEA.HI R4, R4, R3, RZ, 0x6 ;  /* 0x0000000304047211 */ /* 0x000fe200078f30ff */
[C---:B-1----:R-:W-:Y:S02]  /*6ff0*/  IMAD.SHL.U32 R12, R13.reuse, 0x40, RZ ;  /* 0x000000400d0c7824 */ /* 0x042fe400078e00ff */
[----:B------:R-:W-:Y:S01]  /*7000*/  IMAD.SHL.U32 R13, R13, 0x1000, RZ ;  /* 0x000010000d0d7824 */ /* 0x000fe200078e00ff */
[----:B------:R-:W-:Y:S01]  /*7010*/  SHF.R.S32.HI R11, RZ, 0x6, R4 ;  /* 0x00000006ff0b7819 */ /* 0x000fe20000011404 */
[----:B------:R-:W-:Y:S01]  /*7020*/  IMAD.MOV.U32 R3, RZ, RZ, 0x1 ;  /* 0x00000001ff037424 */ /* 0x000fe200078e00ff */
[----:B------:R-:W-:Y:S02]  /*7030*/  LOP3.LUT R12, R12, 0x40, RZ, 0xc0, !PT ;  /* 0x000000400c0c7812 */ /* 0x000fe400078ec0ff */
[----:B------:R-:W-:Y:S01]  /*7040*/  LOP3.LUT R13, R13, 0x1000, RZ, 0xc0, !PT ;  /* 0x000010000d0d7812 */ /* 0x000fe200078ec0ff */
[----:B------:R-:W-:-:S07]  /*7050*/  VIADD R19, R11, 0x1 ;  /* 0x000000010b137836 */ /* 0x000fce0000000000 */
.L_x_179:
[----:B------:R-:W-:-:S03]  /*7060*/  UMOV UR4, 0xffffffff ;  /* 0xffffffff00047882 */ /* 0x000fc60000000000 */
[----:B------:R-:W-:Y:S05]  /*7070*/  BRA.DIV UR4, `(.L_x_169) ;  /* 0x0000001204187947 */ /* 0x000fea000b800000 */
[----:B------:R-:W-:-:S13]  /*7080*/  ELECT P6, URZ, PT ;  /* 0x00000000003f782f */ /* 0x000fda00038c0000 */
.L_x_193:
[----:B------:R-:W0:Y:S01]  /*7090*/  LDC R4, c[0x0][0x28c] ;  /* 0x0000a300ff047b82 */ /* 0x000e220000000800 */
[----:B------:R-:W-:Y:S01]  /*70a0*/  BSSY B1, `(.L_x_170) ;  /* 0x0000038000017945 */ /* 0x000fe20003800000 */
[----:B0-----:R-:W-:-:S13]  /*70b0*/  ISETP.LT.OR P6, PT, R4, 0x1, !P6 ;  /* 0x000000010400780c */ /* 0x001fda00077c1670 */
[----:B------:R-:W-:Y:S05]  /*70c0*/  @P6 BRA `(.L_x_171) ;  /* 0x0000000000d46947 */ /* 0x000fea0003800000 */
[----:B------:R-:W-:Y:S02]  /*70d0*/  IMAD R21, R21, 0x80, R12 ;  /* 0x0000008015157824 */ /* 0x000fe400078e020c */
[----:B------:R-:W-:Y:S02]  /*70e0*/  IMAD.SHL.U32 R20, R20, 0x80, RZ ;  /* 0x0000008014147824 */ /* 0x000fe400078e00ff */
[----:B------:R-:W-:Y:S02]  /*70f0*/  IMAD.MOV.U32 R22, RZ, RZ, RZ ;  /* 0x000000ffff167224 */ /* 0x000fe400078e00ff */
[----:B------:R-:W-:Y:S02]  /*7100*/  IMAD.MOV.U32 R4, RZ, RZ, R19 ;  /* 0x000000ffff047224 */ /* 0x000fe400078e0013 */
[----:B------:R-:W-:Y:S02]  /*7110*/  IMAD.MOV.U32 R5, RZ, RZ, R3 ;  /* 0x000000ffff057224 */ /* 0x000fe400078e0003 */
[----:B------:R-:W-:-:S07]  /*7120*/  IMAD.MOV.U32 R6, RZ, RZ, R8 ;  /* 0x000000ffff067224 */ /* 0x000fce00078e0008 */
.L_x_174:
[----:B------:R-:W0:Y:S01]  /*7130*/  S2R R15, SR_CgaCtaId ;  /* 0x00000000000f7919 */ /* 0x000e220000008800 */
[----:B------:R-:W-:Y:S02]  /*7140*/  MOV R14, 0x400 ;  /* 0x00000400000e7802 */ /* 0x000fe40000000f00 */
[----:B------:R-:W-:Y:S02]  /*7150*/  ISETP.NE.AND P1, PT, R0, RZ, PT ;  /* 0x000000ff0000720c */ /* 0x000fe40003f25270 */
[----:B0-----:R-:W-:Y:S02]  /*7160*/  LEA R25, R15, R14, 0x18 ;  /* 0x0000000e0f197211 */ /* 0x001fe400078ec0ff */
[----:B------:R-:W-:-:S09]  /*7170*/  SHF.L.U32 R14, R5, 0x1f, RZ ;  /* 0x0000001f050e7819 */ /* 0x000fd200000006ff */
[----:B------:R-:W0:Y:S01]  /*7180*/  @!P1 LDC R15, c[0x0][0x500] ;  /* 0x00014000ff0f9b82 */ /* 0x000e220000000800 */
[----:B------:R-:W-:-:S04]  /*7190*/  IMAD R23, R6, 0x8, R25 ;  /* 0x0000000806177824 */ /* 0x000fc800078e0219 */
[----:B------:R-:W1:Y:S02]  /*71a0*/  SYNCS.PHASECHK.TRANS64.TRYWAIT P0, [R23+URZ+0x38], R14 ;  /* 0x0000380e170075a7 */ /* 0x000e64000800017f */
[----:B-1----:R-:W-:Y:S05]  /*71b0*/  @!P0 BRA `(.L_x_172) ;  /* 0x0000000c00e88947 */ /* 0x002fea0003800000 */
.L_x_194:
[----:B-1----:R-:W-:Y:S01]  /*71c0*/  PRMT R14, R9, 0x9910, RZ ;  /* 0x00009910090e7816 */ /* 0x002fe200000000ff */
[----:B0-----:R0:W-:Y:S03]  /*71d0*/  @!P1 SYNCS.ARRIVE.TRANS64 RZ, [R23+URZ], R15 ;  /* 0x0000000f17ff99a7 */ /* 0x0011e6000800003f */
[----:B------:R-:W-:-:S13]  /*71e0*/  ISETP.NE.AND P0, PT, R14, 0x2, PT ;  /* 0x000000020e00780c */ /* 0x000fda0003f05270 */
[----:B0-----:R-:W-:Y:S05]  /*71f0*/  @P0 BRA `(.L_x_173) ;  /* 0x0000000000040947 */ /* 0x001fea0003800000 */
[----:B------:R-:W-:Y:S01]  /*7200*/  BPT.TRAP 0x1 ;  /* 0x000000040000795c */ /* 0x000fe20000300000 */
.L_x_173:
[C---:B------:R-:W-:Y:S01]  /*7210*/  IMAD R14, R6.reuse, 0x2000, R13 ;  /* 0x00002000060e7824 */ /* 0x040fe200078e020d */
[----:B------:R-:W-:Y:S01]  /*7220*/  R2UR UR9, R23 ;  /* 0x00000000170972ca */ /* 0x000fe200000e0000 */
[--C-:B------:R-:W-:Y:S01]  /*7230*/  IMAD R15, R6, 0x4000, R25.reuse ;  /* 0x00004000060f7824 */ /* 0x100fe200078e0219 */
[----:B------:R-:W-:Y:S01]  /*7240*/  UIADD3 UR4, UP0, UR20, 0xf0, URZ ;  /* 0x000000f014047890 */ /* 0x000fe2000ff1e03f */
[----:B------:R-:W-:Y:S01]  /*7250*/  IMAD R14, R14, 0x2, R25 ;  /* 0x000000020e0e7824 */ /* 0x000fe200078e0219 */
[----:B------:R-:W-:Y:S01]  /*7260*/  R2UR UR11, R20 ;  /* 0x00000000140b72ca */ /* 0x000fe200000e0000 */
[----:B------:R-:W-:Y:S01]  /*7270*/  VIADD R4, R4, 0xffffffff ;  /* 0xffffffff04047836 */ /* 0x000fe20000000000 */
[----:B------:R-:W-:Y:S01]  /*7280*/  R2UR UR5, R15 ;  /* 0x000000000f0572ca */ /* 0x000fe200000e0000 */
[----:B------:R-:W-:Y:S01]  /*7290*/  UIADD3 UR22, UP1, UR20, 0x1f0, URZ ;  /* 0x000001f014167890 */ /* 0x000fe2000ff3e03f */
[----:B------:R-:W-:Y:S01]  /*72a0*/  R2UR UR8, R14 ;  /* 0x000000000e0872ca */ /* 0x000fe200000e0000 */
[----:B------:R-:W-:Y:S01]  /*72b0*/  VIADD R6, R6, 0x1 ;  /* 0x0000000106067836 */ /* 0x000fe20000000000 */
[----:B------:R-:W-:Y:S01]  /*72c0*/  R2UR UR10, R22 ;  /* 0x00000000160a72ca */ /* 0x000fe200000e0000 */
[----:B------:R-:W-:Y:S01]  /*72d0*/  UIADD3.X UR23, URZ, UR21, URZ, UP1, !UPT ;  /* 0x000000153f177290 */ /* 0x000fe20008ffe43f */
[----:B------:R-:W-:Y:S01]  /*72e0*/  R2UR UR12, R7 ;  /* 0x00000000070c72ca */ /* 0x000fe200000e0000 */
[----:B------:R-:W-:Y:S01]  /*72f0*/  UMOV UR6, 0x0 ;  /* 0x0000000000067882 */ /* 0x000fe20000000000 */
[----:B------:R-:W-:Y:S01]  /*7300*/  R2UR UR18, R21 ;  /* 0x00000000151272ca */ /* 0x000fe200000e0000 */
[----:B------:R-:W-:Y:S01]  /*7310*/  UMOV UR7, 0x10000000 ;  /* 0x1000000000077882 */ /* 0x000fe20000000000 */
[----:B------:R-:W-:Y:S01]  /*7320*/  ISETP.GT.AND P1, PT, R4, 0x1, PT ;  /* 0x000000010400780c */ /* 0x000fe20003f24270 */
[----:B------:R-:W-:Y:S01]  /*7330*/  UMOV UR19, 0x30000 ;  /* 0x0003000000137882 */ /* 0x000fe20000000000 */
[----:B------:R-:W-:Y:S01]  /*7340*/  ISETP.NE.AND P0, PT, R6, 0x7, PT ;  /* 0x000000070600780c */ /* 0x000fe20003f05270 */
[----:B------:R-:W-:Y:S01]  /*7350*/  UIADD3 UR13, UR5, 0x180, URZ ;  /* 0x00000180050d7890 */ /* 0x000fe2000fffe03f */
[----:B------:R-:W-:Y:S01]  /*7360*/  VIADD R22, R22, 0x40 ;  /* 0x0000004016167836 */ /* 0x000fe20000000000 */
[----:B------:R-:W-:Y:S01]  /*7370*/  UIADD3.X UR5, URZ, UR21, URZ, UP0, !UPT ;  /* 0x000000153f057290 */ /* 0x000fe200087fe43f */
[----:B------:R-:W-:Y:S01]  /*7380*/  SEL R14, RZ, 0x1, P0 ;  /* 0x00000001ff0e7807 */ /* 0x000fe20000000000 */
[----:B------:R-:W-:Y:S01]  /*7390*/  UIADD3 UR14, UR8, 0x1c180, URZ ;  /* 0x0001c180080e7890 */ /* 0x000fe2000fffe03f */
[----:B------:R-:W-:-:S02]  /*73a0*/  SEL R6, R6, RZ, P0 ;  /* 0x000000ff06067207 */ /* 0x000fc40000000000 */
[----:B------:R-:W-:Y:S01]  /*73b0*/  UMOV UR8, UR13 ;  /* 0x0000000d00087c82 */ /* 0x000fe20008000000 */
[----:B------:R-:W-:-:S03]  /*73c0*/  LOP3.LUT R5, R5, R14, RZ, 0x3c, !PT ;  /* 0x0000000e05057212 */ /* 0x000fc600078e3cff */
[----:B------:R0:W-:Y:S02]  /*73d0*/  UTMALDG.3D [UR8], [UR4], desc[UR6] ;  /* 0x00000608040075b4 */ /* 0x0001e40008011000 */
[----:B0-----:R-:W-:Y:S01]  /*73e0*/  UMOV UR8, UR14 ;  /* 0x0000000e00087c82 */ /* 0x001fe20008000000 */
[----:B------:R-:W-:Y:S02]  /*73f0*/  UMOV UR11, UR18 ;  /* 0x00000012000b7c82 */ /* 0x000fe40008000000 */
[----:B------:R0:W-:Y:S02]  /*7400*/  UTMALDG.3D.MULTICAST [UR8], [UR22], UR19, desc[UR6] ;  /* 0x00000608160073b4 */ /* 0x0001e40008011813 */
[----:B0-----:R-:W-:Y:S05]  /*7410*/  @P1 BRA `(.L_x_174) ;  /* 0xfffffffc00441947 */ /* 0x001fea000383ffff */
.L_x_171:
[----:B------:R-:W-:Y:S05]  /*7420*/  BSYNC B1 ;  /* 0x0000000000017941 */ /* 0x000fea0003800000 */
.L_x_170:
[----:B------:R-:W-:Y:S01]  /*7430*/  LOP3.LUT P1, RZ, R10, 0xff, RZ, 0xc0, !PT ;  /* 0x000000ff0aff7812 */ /* 0x000fe2000782c0ff */
[C---:B------:R-:W-:Y:S01]  /*7440*/  IMAD.IADD R15, R11.reuse, 0x1, R8 ;  /* 0x000000010b0f7824 */ /* 0x040fe200078e0208 */
[----:B------:R-:W-:Y:S01]  /*7450*/  ULDC.64 UR4, c[0x0][0x650] ;  /* 0x0001940000047ab9 */ /* 0x000fe20000000a00 */
[----:B------:R-:W-:Y:S01]  /*7460*/  ISETP.GE.U32.AND P2, PT, R11, 0x7, PT ;  /* 0x000000070b00780c */ /* 0x000fe20003f46070 */
[----:B------:R-:W-:Y:S01]  /*7470*/  BSSY B1, `(.L_x_175) ;  /* 0x000006e000017945 */ /* 0x000fe20003800000 */
[C---:B------:R-:W-:Y:S01]  /*7480*/  IMAD.WIDE.U32 R4, R15.reuse, 0x24924925, RZ ;  /* 0x249249250f047825 */ /* 0x040fe200078e00ff */
[----:B------:R-:W-:Y:S02]  /*7490*/  ISETP.GT.U32.AND P0, PT, R15, 0x6, PT ;  /* 0x000000060f00780c */ /* 0x000fe40003f04070 */
[----:B------:R-:W-:Y:S01]  /*74a0*/  PRMT R10, RZ, 0x7610, R10 ;  /* 0x00007610ff0a7816 */ /* 0x000fe2000000000a */
[----:B------:R-:W-:Y:S01]  /*74b0*/  IMAD.MOV.U32 R20, RZ, RZ, -0x1 ;  /* 0xffffffffff147424 */ /* 0x000fe200078e00ff */
[----:B------:R-:W-:Y:S01]  /*74c0*/  ISETP.LT.U32.AND P0, PT, R11, 0x7, P0 ;  /* 0x000000070b00780c */ /* 0x000fe20000701070 */
[----:B------:R-:W-:-:S02]  /*74d0*/  IMAD.MOV.U32 R21, RZ, RZ, -0x1 ;  /* 0xffffffffff157424 */ /* 0x000fc400078e00ff */
[----:B------:R-:W0:Y:S01]  /*74e0*/  @P1 S2R R7, SR_CgaCtaId ;  /* 0x0000000000071919 */ /* 0x000e220000008800 */
[----:B------:R-:W-:Y:S02]  /*74f0*/  SEL R4, RZ, 0x1, !P0 ;  /* 0x00000001ff047807 */ /* 0x000fe40004000000 */
[----:B------:R-:W-:Y:S02]  /*7500*/  IADD3 R16, P0, R16, UR36, RZ ;  /* 0x0000002410107c10 */ /* 0x000fe4000ff1e0ff */
[----:B------:R-:W-:Y:S02]  /*7510*/  @P1 MOV R6, 0x400 ;  /* 0x0000040000061802 */ /* 0x000fe40000000f00 */
[----:B------:R-:W-:Y:S02]  /*7520*/  IADD3.X R17, R17, UR42, RZ, P0, !PT ;  /* 0x0000002a11117c10 */ /* 0x000fe400087fe4ff */
[----:B------:R-:W-:Y:S02]  /*7530*/  ISETP.GE.U32.AND P0, PT, R16, UR4, PT ;  /* 0x0000000410007c0c */ /* 0x000fe4000bf06070 */
[----:B------:R-:W-:-:S02]  /*7540*/  LOP3.LUT R3, R3, R4, RZ, 0x3c, !PT ;  /* 0x0000000403037212 */ /* 0x000fc400078e3cff */
[----:B------:R-:W-:Y:S02]  /*7550*/  ISETP.GE.U32.AND.EX P0, PT, R17, UR5, PT, P0 ;  /* 0x0000000511007c0c */ /* 0x000fe4000bf06100 */
[----:B------:R-:W-:Y:S02]  /*7560*/  PRMT R4, RZ, 0x7610, R4 ;  /* 0x00007610ff047816 */ /* 0x000fe40000000004 */
[----:B0-----:R-:W-:Y:S01]  /*7570*/  @P1 LEA R6, R7, R6, 0x18 ;  /* 0x0000000607061211 */ /* 0x001fe200078ec0ff */
[----:B------:R-:W-:-:S03]  /*7580*/  IMAD.IADD R7, R15, 0x1, -R5 ;  /* 0x000000010f077824 */ /* 0x000fc600078e0a05 */
[----:B------:R0:W-:Y:S02]  /*7590*/  @P1 SYNCS.ARRIVE.TRANS64.A1T0 RZ, [R6+URZ+0x88], RZ ;  /* 0x000088ff06ff19a7 */ /* 0x0001e4000810003f */
[----:B------:R-:W-:-:S04]  /*75a0*/  LEA.HI R7, R7, R5, RZ, 0x1f ;  /* 0x0000000507077211 */ /* 0x000fc800078ff8ff */
[----:B------:R-:W-:Y:S01]  /*75b0*/  SHF.R.U32.HI R8, RZ, 0x2, R7 ;  /* 0x00000002ff087819 */ /* 0x000fe20000011607 */
[----:B------:R-:W-:-:S03]  /*75c0*/  IMAD.MOV.U32 R7, RZ, RZ, -0x1 ;  /* 0xffffffffff077424 */ /* 0x000fc600078e00ff */
[----:B------:R-:W-:Y:S01]  /*75d0*/  @P2 LOP3.LUT R3, R3, 0x1, R8, 0x78, !PT ;  /* 0x0000000103032812 */ /* 0x000fe200078e7808 */
[----:B------:R-:W-:Y:S01]  /*75e0*/  IMAD R8, R8, -0x7, R15 ;  /* 0xfffffff908087824 */ /* 0x000fe200078e020f */
[----:B0-----:R-:W-:Y:S06]  /*75f0*/  @P0 BRA `(.L_x_176) ;  /* 0x0000000400540947 */ /* 0x001fec0003800000 */
[----:B------:R-:W0:Y:S01]  /*7600*/  S2R R15, SR_CTAID.X ;  /* 0x00000000000f7919 */ /* 0x000e220000002500 */
[----:B------:R-:W-:Y:S01]  /*7610*/  ULDC.64 UR4, c[0x0][0x628] ;  /* 0x00018a0000047ab9 */ /* 0x000fe20000000a00 */
[----:B------:R-:W-:Y:S01]  /*7620*/  ULDC UR7, c[0x0][0x630] ;  /* 0x00018c0000077ab9 */ /* 0x000fe20000000800 */
[----:B------:R-:W-:Y:S01]  /*7630*/  ISETP.NE.U32.AND P0, PT, RZ, UR4, PT ;  /* 0x00000004ff007c0c */ /* 0x000fe2000bf05070 */
[----:B------:R-:W1:Y:S01]  /*7640*/  S2R R20, SR_CTAID.Y ;  /* 0x0000000000147919 */ /* 0x000e620000002600 */
[----:B------:R-:W-:Y:S01]  /*7650*/  ULDC UR8, c[0x0][0x150] ;  /* 0x0000540000087ab9 */ /* 0x000fe20000000800 */
[----:B------:R-:W-:Y:S01]  /*7660*/  IMAD.MOV.U32 R4, RZ, RZ, R16 ;  /* 0x000000ffff047224 */ /* 0x000fe200078e0010 */
[----:B------:R-:W-:Y:S01]  /*7670*/  ISETP.NE.AND.EX P0, PT, RZ, UR5, PT, P0 ;  /* 0x00000005ff007c0c */ /* 0x000fe2000bf05300 */
[----:B------:R-:W-:Y:S01]  /*7680*/  IMAD.MOV.U32 R5, RZ, RZ, R17 ;  /* 0x000000ffff057224 */ /* 0x000fe200078e0011 */
[----:B0-----:R-:W-:-:S11]  /*7690*/  I2FP.F32.U32 R22, R15 ;  /* 0x0000000f00167245 */ /* 0x001fd60000201000 */
[----:B------:R-:W-:Y:S05]  /*76a0*/  @!P0 BRA `(.L_x_177) ;  /* 0x0000000000288947 */ /* 0x000fea0003800000 */
[----:B------:R-:W-:Y:S02]  /*76b0*/  ULDC UR6, c[0x0][0x634] ;  /* 0x00018d0000067ab9 */ /* 0x000fe40000000800 */
[----:B------:R-:W-:-:S05]  /*76c0*/  IADD3 R5, P0, R16, UR6, RZ ;  /* 0x0000000610057c10 */ /* 0x000fca000ff1e0ff */
[----:B------:R-:W-:-:S04]  /*76d0*/  IMAD.X R21, RZ, RZ, R17, P0 ;  /* 0x000000ffff157224 */ /* 0x000fc800000e0611 */
[----:B------:R-:W-:-:S04]  /*76e0*/  IMAD.WIDE.U32 R6, R21, UR4, RZ ;  /* 0x0000000415067c25 */ /* 0x000fc8000f8e00ff */
[----:B------:R-:W-:-:S04]  /*76f0*/  IMAD.WIDE.U32 R6, P0, R5, UR5, R6 ;  /* 0x0000000505067c25 */ /* 0x000fc8000f800006 */
[----:B------:R-:W-:-:S04]  /*7700*/  IMAD.WIDE.U32 R4, R5, UR4, RZ ;  /* 0x0000000405047c25 */ /* 0x000fc8000f8e00ff */
[----:B------:R-:W-:Y:S01]  /*7710*/  IMAD.MOV.U32 R4, RZ, RZ, R7 ;  /* 0x000000ffff047224 */ /* 0x000fe200078e0007 */
[----:B------:R-:W-:Y:S01]  /*7720*/  IADD3 RZ, P1, R5, R6, RZ ;  /* 0x0000000605ff7210 */ /* 0x000fe20007f3e0ff */
[----:B------:R-:W-:-:S04]  /*7730*/  IMAD.X R5, RZ, RZ, RZ, P0 ;  /* 0x000000ffff057224 */ /* 0x000fc800000e06ff */
[----:B------:R-:W-:-:S08]  /*7740*/  IMAD.WIDE.U32.X R4, R21, UR5, R4, P1 ;  /* 0x0000000515047c25 */ /* 0x000fd000088e0404 */
.L_x_177:
[--C-:B------:R-:W-:Y:S01]  /*7750*/  SHF.R.U64 R14, R4, UR7, R5.reuse ;  /* 0x00000007040e7c19 */ /* 0x100fe20008001205 */
[----:B------:R-:W-:Y:S01]  /*7760*/  FMUL R22, R22, UR8 ;  /* 0x0000000816167c20 */ /* 0x000fe20008400000 */
[----:B------:R-:W-:Y:S01]  /*7770*/  SHF.R.U32.HI R4, RZ, UR7, R5 ;  /* 0x00000007ff047c19 */ /* 0x000fe20008011605 */
[----:B------:R-:W0:Y:S01]  /*7780*/  LDC R6, c[0x0][0x144] ;  /* 0x00005100ff067b82 */ /* 0x000e220000000800 */
[----:B------:R-:W-:Y:S01]  /*7790*/  IADD3 R5, P0, RZ, -R14, RZ ;  /* 0x8000000eff057210 */ /* 0x000fe20007f1e0ff */
[----:B------:R-:W-:Y:S01]  /*77a0*/  ULDC UR6, c[0x0][0x154] ;  /* 0x0000550000067ab9 */ /* 0x000fe20000000800 */
[----:B-1----:R-:W-:Y:S01]  /*77b0*/  I2FP.F32.U32 R7, R20 ;  /* 0x0000001400077245 */ /* 0x002fe20000201000 */
[----:B------:R-:W1:Y:S01]  /*77c0*/  F2I.U32.TRUNC.NTZ R22, R22 ;  /* 0x0000001600167305 */ /* 0x000e62000020f000 */
[----:B------:R-:W-:Y:S01]  /*77d0*/  ULDC.64 UR4, c[0x0][0x620] ;  /* 0x0001880000047ab9 */ /* 0x000fe20000000a00 */
[----:B------:R-:W-:Y:S01]  /*77e0*/  IMAD.X R4, RZ, RZ, ~R4, P0 ;  /* 0x000000ffff047224 */ /* 0x000fe200000e0e04 */
[----:B------:R-:W-:Y:S01]  /*77f0*/  ISETP.NE.AND P2, PT, R2, 0x1, PT ;  /* 0x000000010200780c */ /* 0x000fe20003f45270 */
[----:B------:R-:W-:Y:S01]  /*7800*/  FMUL R23, R7, UR6 ;  /* 0x0000000607177c20 */ /* 0x000fe20008400000 */
[----:B------:R-:W2:Y:S01]  /*7810*/  LDC R25, c[0x0][0x148] ;  /* 0x00005200ff197b82 */ /* 0x000ea20000000800 */
[----:B------:R-:W-:Y:S01]  /*7820*/  IMAD R4, R4, UR4, RZ ;  /* 0x0000000404047c24 */ /* 0x000fe2000f8e02ff */
[----:B------:R-:W-:-:S02]  /*7830*/  ULDC.64 UR6, c[0x0][0x640] ;  /* 0x0001900000067ab9 */ /* 0x000fc40000000a00 */
[----:B------:R-:W-:Y:S01]  /*7840*/  ISETP.NE.U32.AND P0, PT, RZ, UR6, PT ;  /* 0x00000006ff007c0c */ /* 0x000fe2000bf05070 */
[----:B------:R-:W3:Y:S01]  /*7850*/  F2I.U32.TRUNC.NTZ R23, R23 ;  /* 0x0000001700177305 */ /* 0x000ee2000020f000 */
[C---:B------:R-:W-:Y:S02]  /*7860*/  IMAD R7, R5.reuse, UR5, R4 ;  /* 0x0000000505077c24 */ /* 0x040fe4000f8e0204 */
[----:B------:R-:W-:Y:S01]  /*7870*/  IMAD.WIDE.U32 R4, R5, UR4, R16 ;  /* 0x0000000405047c25 */ /* 0x000fe2000f8e0010 */
[----:B------:R-:W-:Y:S01]  /*7880*/  ULDC UR4, c[0x0][0x618] ;  /* 0x0001860000047ab9 */ /* 0x000fe20000000800 */
[----:B------:R-:W-:Y:S02]  /*7890*/  ISETP.NE.AND.EX P0, PT, RZ, UR7, PT, P0 ;  /* 0x00000007ff007c0c */ /* 0x000fe4000bf05300 */
[----:B------:R-:W-:Y:S02]  /*78a0*/  IMAD.IADD R5, R5, 0x1, R7 ;  /* 0x0000000105057824 */ /* 0x000fe400078e0207 */
[----:B-1----:R-:W-:-:S03]  /*78b0*/  IMAD.MOV R22, RZ, RZ, -R22 ;  /* 0x000000ffff167224 */ /* 0x002fc600078e0a16 */
[----:B------:R-:W-:Y:S01]  /*78c0*/  SHF.R.U64 R21, R4, UR4, R5 ;  /* 0x0000000404157c19 */ /* 0x000fe20008001205 */
[----:B0-----:R-:W-:Y:S01]  /*78d0*/  IMAD R15, R6, R22, R15 ;  /* 0x00000016060f7224 */ /* 0x001fe200078e020f */
[----:B------:R-:W-:Y:S01]  /*78e0*/  SHF.R.U32.HI R4, RZ, UR4, R5 ;  /* 0x00000004ff047c19 */ /* 0x000fe20008011605 */
[----:B------:R-:W-:Y:S01]  /*78f0*/  ULDC UR4, c[0x0][0x608] ;  /* 0x0001820000047ab9 */ /* 0x000fe20000000800 */
[----:B---3--:R-:W-:Y:S02]  /*7900*/  IMAD.MOV R6, RZ, RZ, -R23 ;  /* 0x000000ffff067224 */ /* 0x008fe400078e0a17 */
[--C-:B------:R-:W-:Y:S02]  /*7910*/  SHF.R.U64 R22, R21, UR4, R4.reuse ;  /* 0x0000000415167c19 */ /* 0x100fe40008001204 */
[----:B------:R-:W-:Y:S01]  /*7920*/  SHF.R.U32.HI R5, RZ, UR4, R4 ;  /* 0x00000004ff057c19 */ /* 0x000fe20008011604 */
[----:B------:R-:W-:Y:S01]  /*7930*/  ULDC UR4, c[0x0][0x658] ;  /* 0x0001960000047ab9 */ /* 0x000fe20000000800 */
[----:B--2---:R-:W-:-:S02]  /*7940*/  @P2 IMAD R15, R25, R6, R20 ;  /* 0x00000006190f2224 */ /* 0x004fc400078e0214 */
[--C-:B------:R-:W-:Y:S02]  /*7950*/  SHF.R.U64 R20, R22, UR4, R5.reuse ;  /* 0x0000000416147c19 */ /* 0x100fe40008001205 */
[----:B------:R-:W-:-:S03]  /*7960*/  SHF.R.U32.HI R23, RZ, UR4, R5 ;  /* 0x00000004ff177c19 */ /* 0x000fc60008011605 */
[----:B------:R-:W-:Y:S02]  /*7970*/  IMAD.MOV.U32 R6, RZ, RZ, R20 ;  /* 0x000000ffff067224 */ /* 0x000fe400078e0014 */
[----:B------:R-:W-:Y:S01]  /*7980*/  IMAD.MOV.U32 R5, RZ, RZ, R23 ;  /* 0x000000ffff057224 */ /* 0x000fe200078e0017 */
[----:B------:R-:W-:Y:S06]  /*7990*/  @!P0 BRA `(.L_x_178) ;  /* 0x00000000002c8947 */ /* 0x000fec0003800000 */
        /* <DEDUP_REMOVED lines=9> */
[----:B------:R-:W-:-:S04]  /*7a30*/  IMAD.WIDE.U32.X R4, R23, UR7, R4, P1 ;  /* 0x0000000717047c25 */ /* 0x000fc800088e0404 */
[----:B------:R-:W-:-:S07]  /*7a40*/  IMAD.MOV.U32 R6, RZ, RZ, R4 ;  /* 0x000000ffff067224 */ /* 0x000fce00078e0004 */
.L_x_178:
[----:B------:R-:W-:Y:S01]  /*7a50*/  ULDC UR4, c[0x0][0x648] ;  /* 0x0001920000047ab9 */ /* 0x000fe20000000800 */
[----:B------:R-:W-:Y:S01]  /*7a60*/  LOP3.LUT R4, R22, UR16, RZ, 0xc0, !PT ;  /* 0x0000001016047c12 */ /* 0x000fe2000f8ec0ff */
[----:B------:R-:W-:Y:S01]  /*7a70*/  ULDC UR5, c[0x0][0x610] ;  /* 0x0001840000057ab9 */ /* 0x000fe20000000800 */
[----:B------:R-:W-:Y:S01]  /*7a80*/  SHF.R.U64 R5, R6, UR4, R5 ;  /* 0x0000000406057c19 */ /* 0x000fe20008001205 */
[----:B------:R-:W-:Y:S01]  /*7a90*/  ULDC UR4, c[0x0][0x638] ;  /* 0x00018e0000047ab9 */ /* 0x000fe20000000800 */
[----:B------:R-:W-:-:S03]  /*7aa0*/  LOP3.LUT R21, R21, UR15, RZ, 0xc0, !PT ;  /* 0x0000000f15157c12 */ /* 0x000fc6000f8ec0ff */
[----:B------:R-:W-:Y:S02]  /*7ab0*/  IMAD.MOV R7, RZ, RZ, -R5 ;  /* 0x000000ffff077224 */ /* 0x000fe400078e0a05 */
[----:B------:R-:W-:Y:S02]  /*7ac0*/  IMAD R4, R5, UR17, R4 ;  /* 0x0000001105047c24 */ /* 0x000fe4000f8e0204 */
[----:B------:R-:W-:Y:S01]  /*7ad0*/  IMAD R20, R7, UR4, R20 ;  /* 0x0000000407147c24 */ /* 0x000fe2000f8e0214 */
[----:B------:R-:W-:Y:S01]  /*7ae0*/  ULDC UR4, c[0x0][0x600] ;  /* 0x0001800000047ab9 */ /* 0x000fe20000000800 */
[----:B------:R-:W-:Y:S02]  /*7af0*/  IMAD R15, R4, UR5, R15 ;  /* 0x00000005040f7c24 */ /* 0x000fe4000f8e020f */
[----:B------:R-:W-:Y:S02]  /*7b00*/  IMAD R20, R20, UR4, R21 ;  /* 0x0000000414147c24 */ /* 0x000fe4000f8e0215 */
[----:B------:R-:W-:-:S02]  /*7b10*/  IMAD.MOV.U32 R4, RZ, RZ, 0x1 ;  /* 0x00000001ff047424 */ /* 0x000fc400078e00ff */
[----:B------:R-:W-:Y:S01]  /*7b20*/  IMAD.MOV.U32 R7, RZ, RZ, R14 ;  /* 0x000000ffff077224 */ /* 0x000fe200078e000e */
[----:B------:R-:W-:Y:S02]  /*7b30*/  SEL R21, R20, R15, !P2 ;  /* 0x0000000f14157207 */ /* 0x000fe40005000000 */
[----:B------:R-:W-:-:S07]  /*7b40*/  SEL R20, R15, R20, !P2 ;  /* 0x000000140f147207 */ /* 0x000fce0005000000 */
.L_x_176:
[----:B------:R-:W-:Y:S05]  /*7b50*/  BSYNC B1 ;  /* 0x0000000000017941 */ /* 0x000fea0003800000 */
.L_x_175:
[----:B------:R-:W-:-:S13]  /*7b60*/  LOP3.LUT P0, RZ, R4, 0xff, RZ, 0xc0, !PT ;  /* 0x000000ff04ff7812 */ /* 0x000fda000780c0ff */
[----:B------:R-:W-:Y:S05]  /*7b70*/  @P0 BRA `(.L_x_179) ;  /* 0xfffffff400380947 */ /* 0x000fea000383ffff */
[----:B------:R-:W-:Y:S05]  /*7b80*/  BSYNC B0 ;  /* 0x0000000000007941 */ /* 0x000fea0003800000 */
.L_x_168:
[----:B------:R-:W-:-:S03]  /*7b90*/  UMOV UR4, 0xffffffff ;  /* 0xffffffff00047882 */ /* 0x000fc60000000000 */
[----:B------:R-:W-:Y:S05]  /*7ba0*/  BRA.DIV UR4, `(.L_x_180) ;  /* 0x0000000604807947 */ /* 0x000fea000b800000 */
[----:B------:R-:W-:-:S13]  /*7bb0*/  ELECT P6, URZ, PT ;  /* 0x00000000003f782f */ /* 0x000fda00038c0000 */
.L_x_197:
[----:B------:R-:W-:Y:S04]  /*7bc0*/  BSSY B0, `(.L_x_181) ;  /* 0x0000046000007945 */ /* 0x000fe80003800000 */
[----:B------:R-:W-:Y:S05]  /*7bd0*/  @!P6 BRA `(.L_x_182) ;  /* 0x000000040010e947 */ /* 0x000fea0003800000 */
[----:B------:R-:W-:-:S04]  /*7be0*/  LOP3.LUT R18, R18, 0x2, RZ, 0xfc, !PT ;  /* 0x0000000212127812 */ /* 0x000fc800078efcff */
[----:B------:R-:W-:-:S13]  /*7bf0*/  ISETP.NE.AND P0, PT, R18, 0x3, PT ;  /* 0x000000031200780c */ /* 0x000fda0003f05270 */
[----:B------:R-:W-:Y:S05]  /*7c00*/  @!P0 BRA `(.L_x_183) ;  /* 0x0000000000048947 */ /* 0x000fea0003800000 */
[----:B------:R-:W-:Y:S01]  /*7c10*/  BPT.TRAP 0x1 ;  /* 0x000000040000795c */ /* 0x000fe20000300000 */
.L_x_183:
[----:B------:R-:W0:Y:S01]  /*7c20*/  S2R R5, SR_CgaCtaId ;  /* 0x0000000000057919 */ /* 0x000e220000008800 */
[----:B------:R-:W-:Y:S02]  /*7c30*/  MOV R0, 0x400 ;  /* 0x0000040000007802 */ /* 0x000fe40000000f00 */
[----:B------:R-:W-:Y:S02]  /*7c40*/  SHF.L.U32 R2, R3, 0x1f, RZ ;  /* 0x0000001f03027819 */ /* 0x000fe400000006ff */
[----:B0-----:R-:W-:-:S05]  /*7c50*/  LEA R5, R5, R0, 0x18 ;  /* 0x0000000005057211 */ /* 0x001fca00078ec0ff */
[----:B------:R-:W-:-:S04]  /*7c60*/  VIADD R5, R5, 0x38 ;  /* 0x0000003805057836 */ /* 0x000fc80000000000 */
[C---:B------:R-:W-:Y:S02]  /*7c70*/  IMAD R7, R8.reuse, 0x8, R5 ;  /* 0x0000000808077824 */ /* 0x040fe400078e0205 */
[----:B------:R-:W-:Y:S02]  /*7c80*/  VIADD R8, R8, 0x1 ;  /* 0x0000000108087836 */ /* 0x000fe40000000000 */
[----:B------:R-:W0:Y:S03]  /*7c90*/  SYNCS.PHASECHK.TRANS64.TRYWAIT P0, [R7+URZ], R2 ;  /* 0x00000002070075a7 */ /* 0x000e26000800017f */
[----:B------:R-:W-:-:S04]  /*7ca0*/  ISETP.NE.AND P1, PT, R8, 0x7, PT ;  /* 0x000000070800780c */ /* 0x000fc80003f25270 */
[----:B------:R-:W-:Y:S02]  /*7cb0*/  SEL R0, RZ, 0x1, P1 ;  /* 0x00000001ff007807 */ /* 0x000fe40000800000 */
[----:B------:R-:W-:Y:S02]  /*7cc0*/  SEL R8, R8, RZ, P1 ;  /* 0x000000ff08087207 */ /* 0x000fe40000800000 */
[----:B------:R-:W-:-:S03]  /*7cd0*/  LOP3.LUT R9, R3, R0, RZ, 0x3c, !PT ;  /* 0x0000000003097212 */ /* 0x000fc600078e3cff */
[----:B------:R-:W-:Y:S01]  /*7ce0*/  IMAD R6, R8, 0x8, R5 ;  /* 0x0000000808067824 */ /* 0x000fe200078e0205 */
[----:B------:R-:W-:Y:S01]  /*7cf0*/  SHF.L.U32 R3, R9, 0x1f, RZ ;  /* 0x0000001f09037819 */ /* 0x000fe200000006ff */
[----:B0-----:R-:W-:Y:S06]  /*7d00*/  @!P0 BRA `(.L_x_184) ;  /* 0x0000000400488947 */ /* 0x001fec0003800000 */
.L_x_198:
[----:B------:R-:W1:Y:S01]  /*7d10*/  SYNCS.PHASECHK.TRANS64.TRYWAIT P0, [R6+URZ], R3 ;  /* 0x00000003060075a7 */ /* 0x000e62000800017f */
[----:B------:R-:W-:-:S05]  /*7d20*/  VIADD R0, R8, 0x1 ;  /* 0x0000000108007836 */ /* 0x000fca0000000000 */
[----:B------:R-:W-:-:S04]  /*7d30*/  ISETP.NE.AND P1, PT, R0, 0x7, PT ;  /* 0x000000070000780c */ /* 0x000fc80003f25270 */
[----:B0-----:R-:W-:Y:S02]  /*7d40*/  SEL R2, RZ, 0x1, P1 ;  /* 0x00000001ff027807 */ /* 0x001fe40000800000 */
[----:B------:R-:W-:Y:S02]  /*7d50*/  SEL R0, R0, RZ, P1 ;  /* 0x000000ff00007207 */ /* 0x000fe40000800000 */
[----:B------:R-:W-:-:S03]  /*7d60*/  LOP3.LUT R9, R9, R2, RZ, 0x3c, !PT ;  /* 0x0000000209097212 */ /* 0x000fc600078e3cff */
[----:B------:R-:W-:Y:S01]  /*7d70*/  IMAD R7, R0, 0x8, R5 ;  /* 0x0000000800077824 */ /* 0x000fe200078e0205 */
[----:B------:R-:W-:Y:S01]  /*7d80*/  SHF.L.U32 R4, R9, 0x1f, RZ ;  /* 0x0000001f09047819 */ /* 0x000fe200000006ff */
[----:B-1----:R-:W-:Y:S06]  /*7d90*/  @!P0 BRA `(.L_x_185) ;  /* 0x0000000400388947 */ /* 0x002fec0003800000 */
.L_x_199:
[----:B------:R-:W1:Y:S01]  /*7da0*/  SYNCS.PHASECHK.TRANS64.TRYWAIT P0, [R7+URZ], R4 ;  /* 0x00000004070075a7 */ /* 0x000e62000800017f */
[----:B------:R-:W-:-:S05]  /*7db0*/  VIADD R0, R0, 0x1 ;  /* 0x0000000100007836 */ /* 0x000fca0000000000 */
[----:B------:R-:W-:-:S04]  /*7dc0*/  ISETP.NE.AND P1, PT, R0, 0x7, PT ;  /* 0x000000070000780c */ /* 0x000fc80003f25270 */
[----:B------:R-:W-:Y:S02]  /*7dd0*/  SEL R2, RZ, 0x1, P1 ;  /* 0x00000001ff027807 */ /* 0x000fe40000800000 */
[----:B------:R-:W-:Y:S02]  /*7de0*/  SEL R0, R0, RZ, P1 ;  /* 0x000000ff00007207 */ /* 0x000fe40000800000 */
[----:B------:R-:W-:-:S03]  /*7df0*/  LOP3.LUT R9, R9, R2, RZ, 0x3c, !PT ;  /* 0x0000000209097212 */ /* 0x000fc600078e3cff */
[----:B0-----:R-:W-:Y:S01]  /*7e00*/  IMAD R6, R0, 0x8, R5 ;  /* 0x0000000800067824 */ /* 0x001fe200078e0205 */
[----:B------:R-:W-:Y:S01]  /*7e10*/  SHF.L.U32 R3, R9, 0x1f, RZ ;  /* 0x0000001f09037819 */ /* 0x000fe200000006ff */
[----:B-1----:R-:W-:Y:S06]  /*7e20*/  @!P0 BRA `(.L_x_186) ;  /* 0x0000000400288947 */ /* 0x002fec0003800000 */
.L_x_200:
        /* <DEDUP_REMOVED lines=9> */
.L_x_201:
        /* <DEDUP_REMOVED lines=9> */
.L_x_202:
[----:B------:R-:W1:Y:S01]  /*7f50*/  SYNCS.PHASECHK.TRANS64.TRYWAIT P0, [R6+URZ], R3 ;  /* 0x00000003060075a7 */ /* 0x000e62000800017f */
[----:B------:R-:W-:-:S05]  /*7f60*/  VIADD R0, R0, 0x1 ;  /* 0x0000000100007836 */ /* 0x000fca0000000000 */
[----:B------:R-:W-:-:S04]  /*7f70*/  ISETP.NE.AND P1, PT, R0, 0x7, PT ;  /* 0x000000070000780c */ /* 0x000fc80003f25270 */
[----:B------:R-:W-:Y:S02]  /*7f80*/  SEL R2, RZ, 0x1, P1 ;  /* 0x00000001ff027807 */ /* 0x000fe40000800000 */
[----:B------:R-:W-:Y:S02]  /*7f90*/  SEL R0, R0, RZ, P1 ;  /* 0x000000ff00007207 */ /* 0x000fe40000800000 */
[----:B------:R-:W-:Y:S01]  /*7fa0*/  LOP3.LUT R2, R9, R2, RZ, 0x3c, !PT ;  /* 0x0000000209027212 */ /* 0x000fe200078e3cff */
[----:B-1----:R-:W-:Y:S06]  /*7fb0*/  @!P0 BRA `(.L_x_189) ;  /* 0x0000000400008947 */ /* 0x002fec0003800000 */
.L_x_203:
[----:B------:R-:W-:Y:S01]  /*7fc0*/  IMAD R5, R0, 0x8, R5 ;  /* 0x0000000800057824 */ /* 0x000fe200078e0205 */
[----:B------:R-:W-:-:S07]  /*7fd0*/  SHF.L.U32 R0, R2, 0x1f, RZ ;  /* 0x0000001f02007819 */ /* 0x000fce00000006ff */
.L_x_190:
[----:B--2---:R2:W3:Y:S02]  /*7fe0*/  SYNCS.PHASECHK.TRANS64.TRYWAIT P0, [R5+URZ], R0 ;  /* 0x00000000050075a7 */ /* 0x0044e4000800017f */
[----:B---3--:R-:W-:Y:S05]  /*7ff0*/  @!P0 NANOSLEEP.SYNCS 0x989680 ;  /* 0x009896800000895d */ /* 0x008fea0003900000 */
[----:B------:R-:W3:Y:S02]  /*8000*/  @!P0 SYNCS.PHASECHK.TRANS64 P0, [R5+URZ], R0 ;  /* 0x00000000050085a7 */ /* 0x000ee4000800007f */
[----:B---3--:R-:W-:Y:S05]  /*8010*/  @!P0 BRA `(.L_x_190) ;  /* 0xfffffffc00f08947 */ /* 0x008fea000383ffff */
.L_x_182:
[----:B------:R-:W-:Y:S05]  /*8020*/  BSYNC B0 ;  /* 0x0000000000007941 */ /* 0x000fea0003800000 */
.L_x_181:
[----:B------:R-:W-:Y:S05]  /*8030*/  EXIT ;  /* 0x000000000000794d */ /* 0x000fea0003800000 */
.L_x_21:
[----:B-1----:R1:W2:Y:S02]  /*8040*/  SYNCS.PHASECHK.TRANS64.TRYWAIT P1, [R3+URZ], R0 ;  /* 0x00000000030075a7 */ /* 0x0022a4000802017f */
[----:B--2---:R-:W-:Y:S05]  /*8050*/  @!P1 NANOSLEEP.SYNCS 0x989680 ;  /* 0x009896800000995d */ /* 0x004fea0003900000 */
[----:B------:R-:W2:Y:S02]  /*8060*/  @!P1 SYNCS.PHASECHK.TRANS64 P1, [R3+URZ], R0 ;  /* 0x00000000030095a7 */ /* 0x000ea4000802007f */
[----:B--2---:R-:W-:Y:S05]  /*8070*/  @!P1 BRA `(.L_x_21) ;  /* 0xfffffffc00f09947 */ /* 0x004fea000383ffff */
[----:B------:R-:W-:Y:S05]  /*8080*/  BRA `(.L_x_20) ;  /* 0xffffff9400e07947 */ /* 0x000fea000383ffff */
.L_x_26:
[----:B-1----:R1:W2:Y:S02]  /*8090*/  SYNCS.PHASECHK.TRANS64.TRYWAIT P1, [R5+URZ], R4 ;  /* 0x00000004050075a7 */ /* 0x0022a4000802017f */
[----:B--2---:R-:W-:Y:S05]  /*80a0*/  @!P1 NANOSLEEP.SYNCS 0x989680 ;  /* 0x009896800000995d */ /* 0x004fea0003900000 */
[----:B------:R-:W2:Y:S02]  /*80b0*/  @!P1 SYNCS.PHASECHK.TRANS64 P1, [R5+URZ], R4 ;  /* 0x00000004050095a7 */ /* 0x000ea4000802007f */
[----:B--2---:R-:W-:Y:S05]  /*80c0*/  @!P1 BRA `(.L_x_26) ;  /* 0xfffffffc00f09947 */ /* 0x004fea000383ffff */
[----:B------:R-:W-:Y:S05]  /*80d0*/  BRA `(.L_x_25) ;  /* 0xffffff9800bc7947 */ /* 0x000fea000383ffff */
.L_x_169:
[----:B------:R-:W-:Y:S01]  /*80e0*/  BSSY B1, `(.L_x_191) ;  /* 0x0000006000017945 */ /* 0x000fe20003800000 */
[----:B------:R-:W-:-:S07]  /*80f0*/  IMAD.MOV.U32 R15, RZ, RZ, -0x1 ;  /* 0xffffffffff0f7424 */ /* 0x000fce00078e00ff */
[----:B------:R-:W-:Y:S05]  /*8100*/  WARPSYNC.COLLECTIVE R15, `(.L_x_192) ;  /* 0x000000000f0c7348 */ /* 0x000fea0003c00000 */
[----:B------:R-:W-:Y:S02]  /*8110*/  ELECT P6, UR62, PT ;  /* 0x00000000003e782f */ /* 0x000fe400038c0000 */
[----:B------:R-:W-:Y:S01]  /*8120*/  MOV R14, UR62 ;  /* 0x0000003e000e7c02 */ /* 0x000fe20008000f00 */
[----:B------:R-:W-:Y:S10]  /*8130*/  ENDCOLLECTIVE ;  /* 0x000000000000791b */ /* 0x000ff40003800000 */
.L_x_192:
[----:B------:R-:W-:Y:S05]  /*8140*/  BSYNC B1 ;  /* 0x0000000000017941 */ /* 0x000fea0003800000 */
.L_x_191:
[----:B------:R-:W-:Y:S05]  /*8150*/  BRA `(.L_x_193) ;  /* 0xffffffec00cc7947 */ /* 0x000fea000383ffff */
.L_x_172:
[----:B-1----:R1:W2:Y:S02]  /*8160*/  SYNCS.PHASECHK.TRANS64.TRYWAIT P0, [R23+URZ+0x38], R14 ;  /* 0x0000380e170075a7 */ /* 0x0022a4000800017f */
[----:B--2---:R-:W-:Y:S05]  /*8170*/  @!P0 NANOSLEEP.SYNCS 0x989680 ;  /* 0x009896800000895d */ /* 0x004fea0003900000 */
[----:B------:R-:W2:Y:S02]  /*8180*/  @!P0 SYNCS.PHASECHK.TRANS64 P0, [R23+URZ+0x38], R14 ;  /* 0x0000380e170085a7 */ /* 0x000ea4000800007f */
[----:B--2---:R-:W-:Y:S05]  /*8190*/  @!P0 BRA `(.L_x_172) ;  /* 0xfffffffc00f08947 */ /* 0x004fea000383ffff */
[----:B------:R-:W-:Y:S05]  /*81a0*/  BRA `(.L_x_194) ;  /* 0xfffffff000047947 */ /* 0x000fea000383ffff */
.L_x_180:
[----:B------:R-:W-:Y:S01]  /*81b0*/  BSSY B0, `(.L_x_195) ;  /* 0x0000006000007945 */ /* 0x000fe20003800000 */
[----:B------:R-:W-:-:S07]  /*81c0*/  IMAD.MOV.U32 R15, RZ, RZ, -0x1 ;  /* 0xffffffffff0f7424 */ /* 0x000fce00078e00ff */
[----:B------:R-:W-:Y:S05]  /*81d0*/  WARPSYNC.COLLECTIVE R15, `(.L_x_196) ;  /* 0x000000000f0c7348 */ /* 0x000fea0003c00000 */
[----:B------:R-:W-:Y:S02]  /*81e0*/  ELECT P6, UR62, PT ;  /* 0x00000000003e782f */ /* 0x000fe400038c0000 */
[----:B------:R-:W-:Y:S01]  /*81f0*/  MOV R14, UR62 ;  /* 0x0000003e000e7c02 */ /* 0x000fe20008000f00 */
[----:B------:R-:W-:Y:S10]  /*8200*/  ENDCOLLECTIVE ;  /* 0x000000000000791b */ /* 0x000ff40003800000 */
.L_x_196:
[----:B------:R-:W-:Y:S05]  /*8210*/  BSYNC B0 ;  /* 0x0000000000007941 */ /* 0x000fea0003800000 */
.L_x_195:
[----:B------:R-:W-:Y:S05]  /*8220*/  BRA `(.L_x_197) ;  /* 0xfffffff800647947 */ /* 0x000fea000383ffff */
.L_x_184:
[----:B0-----:R0:W1:Y:S02]  /*8230*/  SYNCS.PHASECHK.TRANS64.TRYWAIT P0, [R7+URZ], R2 ;  /* 0x00000002070075a7 */ /* 0x001064000800017f */
[----:B-1----:R-:W-:Y:S05]  /*8240*/  @!P0 NANOSLEEP.SYNCS 0x989680 ;  /* 0x009896800000895d */ /* 0x002fea0003900000 */
[----:B------:R-:W1:Y:S02]  /*8250*/  @!P0 SYNCS.PHASECHK.TRANS64 P0, [R7+URZ], R2 ;  /* 0x00000002070085a7 */ /* 0x000e64000800007f */
[----:B-1----:R-:W-:Y:S05]  /*8260*/  @!P0 BRA `(.L_x_184) ;  /* 0xfffffffc00f08947 */ /* 0x002fea000383ffff */
[----:B------:R-:W-:Y:S05]  /*8270*/  BRA `(.L_x_198) ;  /* 0xfffffff800a47947 */ /* 0x000fea000383ffff */
.L_x_185:
[----:B0-----:R0:W1:Y:S02]  /*8280*/  SYNCS.PHASECHK.TRANS64.TRYWAIT P0, [R6+URZ], R3 ;  /* 0x00000003060075a7 */ /* 0x001064000800017f */
[----:B-1----:R-:W-:Y:S05]  /*8290*/  @!P0 NANOSLEEP.SYNCS 0x989680 ;  /* 0x009896800000895d */ /* 0x002fea0003900000 */
[----:B------:R-:W1:Y:S02]  /*82a0*/  @!P0 SYNCS.PHASECHK.TRANS64 P0, [R6+URZ], R3 ;  /* 0x00000003060085a7 */ /* 0x000e64000800007f */
[----:B-1----:R-:W-:Y:S05]  /*82b0*/  @!P0 BRA `(.L_x_185) ;  /* 0xfffffffc00f08947 */ /* 0x002fea000383ffff */
[----:B------:R-:W-:Y:S05]  /*82c0*/  BRA `(.L_x_199) ;  /* 0xfffffff800b47947 */ /* 0x000fea000383ffff */
.L_x_186:
[----:B0-----:R0:W1:Y:S02]  /*82d0*/  SYNCS.PHASECHK.TRANS64.TRYWAIT P0, [R7+URZ], R4 ;  /* 0x00000004070075a7 */ /* 0x001064000800017f */
[----:B-1----:R-:W-:Y:S05]  /*82e0*/  @!P0 NANOSLEEP.SYNCS 0x989680 ;  /* 0x009896800000895d */ /* 0x002fea0003900000 */
[----:B------:R-:W1:Y:S02]  /*82f0*/  @!P0 SYNCS.PHASECHK.TRANS64 P0, [R7+URZ], R4 ;  /* 0x00000004070085a7 */ /* 0x000e64000800007f */
[----:B-1----:R-:W-:Y:S05]  /*8300*/  @!P0 BRA `(.L_x_186) ;  /* 0xfffffffc00f08947 */ /* 0x002fea000383ffff */
[----:B------:R-:W-:Y:S05]  /*8310*/  BRA `(.L_x_200) ;  /* 0xfffffff800c47947 */ /* 0x000fea000383ffff */
.L_x_187:
[----:B0-----:R0:W1:Y:S02]  /*8320*/  SYNCS.PHASECHK.TRANS64.TRYWAIT P0, [R6+URZ], R3 ;  /* 0x00000003060075a7 */ /* 0x001064000800017f */
[----:B-1----:R-:W-:Y:S05]  /*8330*/  @!P0 NANOSLEEP.SYNCS 0x989680 ;  /* 0x009896800000895d */ /* 0x002fea0003900000 */
[----:B------:R-:W1:Y:S02]  /*8340*/  @!P0 SYNCS.PHASECHK.TRANS64 P0, [R6+URZ], R3 ;  /* 0x00000003060085a7 */ /* 0x000e64000800007f */
[----:B-1----:R-:W-:Y:S05]  /*8350*/  @!P0 BRA `(.L_x_187) ;  /* 0xfffffffc00f08947 */ /* 0x002fea000383ffff */
[----:B------:R-:W-:Y:S05]  /*8360*/  BRA `(.L_x_201) ;  /* 0xfffffff800d47947 */ /* 0x000fea000383ffff */
.L_x_188:
[----:B0-----:R0:W1:Y:S02]  /*8370*/  SYNCS.PHASECHK.TRANS64.TRYWAIT P0, [R7+URZ], R4 ;  /* 0x00000004070075a7 */ /* 0x001064000800017f */
[----:B-1----:R-:W-:Y:S05]  /*8380*/  @!P0 NANOSLEEP.SYNCS 0x989680 ;  /* 0x009896800000895d */ /* 0x002fea0003900000 */
[----:B------:R-:W1:Y:S02]  /*8390*/  @!P0 SYNCS.PHASECHK.TRANS64 P0, [R7+URZ], R4 ;  /* 0x00000004070085a7 */ /* 0x000e64000800007f */
[----:B-1----:R-:W-:Y:S05]  /*83a0*/  @!P0 BRA `(.L_x_188) ;  /* 0xfffffffc00f08947 */ /* 0x002fea000383ffff */
[----:B------:R-:W-:Y:S05]  /*83b0*/  BRA `(.L_x_202) ;  /* 0xfffffff800e47947 */ /* 0x000fea000383ffff */
.L_x_189:
[----:B-1----:R1:W2:Y:S02]  /*83c0*/  SYNCS.PHASECHK.TRANS64.TRYWAIT P0, [R6+URZ], R3 ;  /* 0x00000003060075a7 */ /* 0x0022a4000800017f */
[----:B--2---:R-:W-:Y:S05]  /*83d0*/  @!P0 NANOSLEEP.SYNCS 0x989680 ;  /* 0x009896800000895d */ /* 0x004fea0003900000 */
[----:B------:R-:W2:Y:S02]  /*83e0*/  @!P0 SYNCS.PHASECHK.TRANS64 P0, [R6+URZ], R3 ;  /* 0x00000003060085a7 */ /* 0x000ea4000800007f */
[----:B--2---:R-:W-:Y:S05]  /*83f0*/  @!P0 BRA `(.L_x_189) ;  /* 0xfffffffc00f08947 */ /* 0x004fea000383ffff */
[----:B------:R-:W-:Y:S05]  /*8400*/  BRA `(.L_x_203) ;  /* 0xfffffff800ec7947 */ /* 0x000fea000383ffff */
.L_x_204:
[----:B------:R-:W-:-:S00]  /*8410*/  BRA `(.L_x_204) ;  /* 0xfffffffc00fc7947 */ /* 0x000fc0000383ffff */
[----:B------:R-:W-:-:S00]  /*8420*/  NOP ;  /* 0x0000000000007918 */ /* 0x000fc00000000000 */
        /* <DEDUP_REMOVED lines=13> */
.L_x_205:


//--------------------- .nv.global.init           --------------------------
	.section	.nv.global.init,"aw",@progbits
.nv.global.init:
	.type		$str$22,@object
	.size		$str$22,($str$23 - $str$22)
$str$22:
        /*0000*/ 	.byte	0x6b, 0x5f, 0x74, 0x69, 0x6c, 0x65, 0x5f, 0x63, 0x6f, 0x75, 0x6e, 0x74, 0x20, 0x3e, 0x3d, 0x20
        /*0010*/ 	.byte	0x31, 0x00
	.type		$str$23,@object
	.size		$str$23,(__unnamed_1 - $str$23)
$str$23:
        /*0012*/ 	.byte	0x2f, 0x74, 0x6d, 0x70, 0x2f, 0x63, 0x75, 0x74, 0x6c, 0x61, 0x73, 0x73, 0x5f, 0x73, 0x77, 0x65
        /*0022*/ 	.byte	0x65, 0x70, 0x5f, 0x73, 0x72, 0x63, 0x2f, 0x69, 0x6e, 0x63, 0x6c, 0x75, 0x64, 0x65, 0x2f, 0x63
        /*0032*/ 	.byte	0x75, 0x74, 0x6c, 0x61, 0x73, 0x73, 0x2f, 0x67, 0x65, 0x6d, 0x6d, 0x2f, 0x63, 0x6f, 0x6c, 0x6c
        /*0042*/ 	.byte	0x65, 0x63, 0x74, 0x69, 0x76, 0x65, 0x2f, 0x73, 0x6d, 0x39, 0x30, 0x5f, 0x6d, 0x6d, 0x61, 0x5f
        /*0052*/ 	.byte	0x74, 0x6d, 0x61, 0x5f, 0x67, 0x6d, 0x6d, 0x61, 0x5f, 0x73, 0x73, 0x5f, 0x77, 0x61, 0x72, 0x70
        /*0062*/ 	.byte	0x73, 0x70, 0x65, 0x63, 0x69, 0x61, 0x6c, 0x69, 0x7a, 0x65, 0x64, 0x2e, 0x68, 0x70, 0x70, 0x00
	.type		__unnamed_1,@object
	.size		__unnamed_1,(.L_0 - __unnamed_1)
__unnamed_1:
        /*0072*/ 	.byte	0x76, 0x6f, 0x69, 0x64, 0x20, 0x63, 0x75, 0x74, 0x6c, 0x61, 0x73, 0x73, 0x3a, 0x3a, 0x67, 0x65
        /* <DEDUP_REMOVED lines=180> */
        /*0bc2*/ 	.byte	0x69, 0x74, 0x79, 0x5d, 0x00
.L_0:


//--------------------- .nv.shared._ZN7cutlass13device_kernelINS_4gemm6kernel13GemmUniversalIN4cute5tupleIJiiiiEEENS1_10collective13CollectiveMmaINS1_34MainloopSm90TmaGmmaWarpSpecializedILi7ENS5_IJNS4_1CILi2EEENSA_ILi1EEESC_EEENS1_35KernelTmaWarpSpecializedCooperativeEEENS5_IJNSA_ILi128EEESG_NSA_ILi64EEEEEENS_6half_tENS5_IJlSC_lEEESJ_SK_NS4_8TiledMMAINS4_8MMA_AtomIJNS4_4SM904GMMA26MMA_64x128x16_F32F16F16_SSILNSO_5MajorE0ELSQ_0ELNSO_7ScaleInE1ELSR_1EEEEEENS4_6LayoutISD_NS5_IJSC_NSA_ILi0EEESV_EEEEENS5_IJNS4_10UnderscoreESY_SY_EEEEENS4_13SM90_TMA_LOADENS4_14ComposedLayoutINS4_7SwizzleILi3ELi4ELi3EEENS4_18smem_ptr_flag_bitsILi16EEENSU_INS5_IJNSA_ILi8EEESH_EEENS5_IJSH_SC_EEEEEEEvNS4_8identityENS4_23SM90_TMA_LOAD_MULTICASTES1B_vS1C_EENS_8epilogue10collective6detail29Sm90TmaWarpSpecializedAdapterINS1G_15DefaultEpilogueISJ_SK_SK_NS1F_6thread17LinearCombinationISJ_Li1EffLNS1K_9ScaleType4KindE0ELNS_15FloatRoundStyleE2ESJ_EENS1_15EpilogueDefaultEEEEEvvEEEEvNT_6ParamsE --------------------------
	.section	.nv.shared._ZN7cutlass13device_kernelINS_4gemm6kernel13GemmUniversalIN4cute5tupleIJiiiiEEENS1_10collective13CollectiveMmaINS1_34MainloopSm90TmaGmmaWarpSpecializedILi7ENS5_IJNS4_1CILi2EEENSA_ILi1EEESC_EEENS1_35KernelTmaWarpSpecializedCooperativeEEENS5_IJNSA_ILi128EEESG_NSA_ILi64EEEEEENS_6half_tENS5_IJlSC_lEEESJ_SK_NS4_8TiledMMAINS4_8MMA_AtomIJNS4_4SM904GMMA26MMA_64x128x16_F32F16F16_SSILNSO_5MajorE0ELSQ_0ELNSO_7ScaleInE1ELSR_1EEEEEENS4_6LayoutISD_NS5_IJSC_NSA_ILi0EEESV_EEEEENS5_IJNS4_10UnderscoreESY_SY_EEEEENS4_13SM90_TMA_LOADENS4_14ComposedLayoutINS4_7SwizzleILi3ELi4ELi3EEENS4_18smem_ptr_flag_bitsILi16EEENSU_INS5_IJNSA_ILi8EEESH_EEENS5_IJSH_SC_EEEEEEEvNS4_8identityENS4_23SM90_TMA_LOAD_MULTICASTES1B_vS1C_EENS_8epilogue10collective6detail29Sm90TmaWarpSpecializedAdapterINS1G_15DefaultEpilogueISJ_SK_SK_NS1F_6thread17LinearCombinationISJ_Li1EffLNS1K_9ScaleType4KindE0ELNS_15FloatRoundStyleE2ESJ_EENS1_15EpilogueDefaultEEEEEvvEEEEvNT_6ParamsE,"aw",@nobits
	.sectionflags	@""
	.align	16
	.zero		1024


//--------------------- .nv.shared.reserved.0     --------------------------
	.section	.nv.shared.reserved.0,"aw",@nobits
	.weak		__nv_reservedSMEM_offset_0_alias
	.size		__nv_reservedSMEM_offset_0_alias, 0, 0
	.other		__nv_reservedSMEM_offset_0_alias,@"STO_CUDA_RESERVED_SHARED STV_DEFAULT"
__nv_reservedSMEM_offset_0_alias:
	.zero		0


//--------------------- .nv.global                --------------------------
	.section	.nv.global,"aw",@nobits
.nv.global:
	.type		_ZN40_INTERNAL_188d2fca_4_k_cu_d213a557_346054cute1_E,@object
	.size		_ZN40_INTERNAL_188d2fca_4_k_cu_d213a557_346054cute1_E,(_ZN40_INTERNAL_188d2fca_4_k_cu_d213a557_346054cuda3std3__45__cpo6cbeginE - _ZN40_INTERNAL_188d2fca_4_k_cu_d213a557_346054cute1_E)
_ZN40_INTERNAL_188d2fca_4_k_cu_d213a557_346054cute1_E:
	.zero		1
	.type		_ZN40_INTERNAL_188d2fca_4_k_cu_d213a557_346054cuda3std3__45__cpo6cbeginE,@object
	.size		_ZN40_INTERNAL_188d2fca_4_k_cu_d213a557_346054cuda3std3__45__cpo6cbeginE,(_ZN40_INTERNAL_188d2fca_4_k_cu_d213a557_346054cuda3std3__48in_placeE - _ZN40_INTERNAL_188d2fca_4_k_cu_d213a557_346054cuda3std3__45__cpo6cbeginE)
_ZN40_INTERNAL_188d2fca_4_k_cu_d213a557_346054cuda3std3__45__cpo6cbeginE:
	.zero		1
	.type		_ZN40_INTERNAL_188d2fca_4_k_cu_d213a557_346054cuda3std3__48in_placeE,@object
	.size		_ZN40_INTERNAL_188d2fca_4_k_cu_d213a557_346054cuda3std3__48in_placeE,(_ZN40_INTERNAL_188d2fca_4_k_cu_d213a557_346054cuda3std6ranges3__45__cpo9iter_moveE - _ZN40_INTERNAL_188d2fca_4_k_cu_d213a557_346054cuda3std3__48in_placeE)
_ZN40_INTERNAL_188d2fca_4_k_cu_d213a557_346054cuda3std3__48in_placeE:
	.zero		1
	.type		_ZN40_INTERNAL_188d2fca_4_k_cu_d213a557_346054cuda3std6ranges3__45__cpo9iter_moveE,@object
	.size		_ZN40_INTERNAL_188d2fca_4_k_cu_d213a557_346054cuda3std6ranges3__45__cpo9iter_moveE,(_ZN40_INTERNAL_188d2fca_4_k_cu_d213a557_346054cuda3std3__45__cpo5beginE - _ZN40_INTERNAL_188d2fca_4_k_cu_d213a557_346054cuda3std6ranges3__45__cpo9iter_moveE)
_ZN40_INTERNAL_188d2fca_4_k_cu_d213a557_346054cuda3std6ranges3__45__cpo9iter_moveE:
	.zero		1
	.type		_ZN40_INTERNAL_188d2fca_4_k_cu_d213a557_346054cuda3std3__45__cpo5beginE,@object
	.size		_ZN40_INTERNAL_188d2fca_4_k_cu_d213a557_346054cuda3std3__45__cpo5beginE,(_ZN40_INTERNAL_188d2fca_4_k_cu_d213a557_346054cuda3std3__442_GLOBAL__N__188d2fca_4_k_cu_d213a557_346056ignoreE - _ZN40_INTERNAL_188d2fca_4_k_cu_d213a557_346054cuda3std3__45__cpo5beginE)
_ZN40_INTERNAL_188d2fca_4_k_cu_d213a557_346054cuda3std3__45__cpo5beginE:
	.zero		1
	.type		_ZN40_INTERNAL_188d2fca_4_k_cu_d213a557_346054cuda3std3__442_GLOBAL__N__188d2fca_4_k_cu_d213a557_346056ignoreE,@object
	.size		_ZN40_INTERNAL_188d2fca_4_k_cu_d213a557_346054cuda3std3__442_GLOBAL__N__188d2fca_4_k_cu_d213a557_346056ignoreE,(_ZN40_INTERNAL_188d2fca_4_k_cu_d213a557_346054cute7productE - _ZN40_INTERNAL_188d2fca_4_k_cu_d213a557_346054cuda3std3__442_GLOBAL__N__188d2fca_4_k_cu_d213a557_346056ignoreE)
_ZN40_INTERNAL_188d2fca_4_k_cu_d213a557_346054cuda3std3__442_GLOBAL__N__188d2fca_4_k_cu_d213a557_346056ignoreE:
	.zero		1
	.type		_ZN40_INTERNAL_188d2fca_4_k_cu_d213a557_346054cute7productE,@object
	.size		_ZN40_INTERNAL_188d2fca_4_k_cu_d213a557_346054cute7productE,(_ZN40_INTERNAL_188d2fca_4_k_cu_d213a557_346054cuda3std3__45__cpo3endE - _ZN40_INTERNAL_188d2fca_4_k_cu_d213a557_346054cute7productE)
_ZN40_INTERNAL_188d2fca_4_k_cu_d213a557_346054cute7productE:
	.zero		1
	.type		_ZN40_INTERNAL_188d2fca_4_k_cu_d213a557_346054cuda3std3__45__cpo3endE,@object
	.size		_ZN40_INTERNAL_188d2fca_4_k_cu_d213a557_346054cuda3std3__45__cpo3endE,(_ZN40_INTERNAL_188d2fca_4_k_cu_d213a557_346054cuda3std3__419piecewise_constructE - _ZN40_INTERNAL_188d2fca_4_k_cu_d213a557_346054cuda3std3__45__cpo3endE)
_ZN40_INTERNAL_188d2fca_4_k_cu_d213a557_346054cuda3std3__45__cpo3endE:
	.zero		1
	.type		_ZN40_INTERNAL_188d2fca_4_k_cu_d213a557_346054cuda3std3__419piecewise_constructE,@object
	.size		_ZN40_INTERNAL_188d2fca_4_k_cu_d213a557_346054cuda3std3__419piecewise_constructE,(_ZN40_INTERNAL_188d2fca_4_k_cu_d213a557_346054cuda3std3__45__cpo4cendE - _ZN40_INTERNAL_188d2fca_4_k_cu_d213a557_346054cuda3std3__419piecewise_constructE)
_ZN40_INTERNAL_188d2fca_4_k_cu_d213a557_346054cuda3std3__419piecewise_constructE:
	.zero		1
	.type		_ZN40_INTERNAL_188d2fca_4_k_cu_d213a557_346054cuda3std3__45__cpo4cendE,@object
	.size		_ZN40_INTERNAL_188d2fca_4_k_cu_d213a557_346054cuda3std3__45__cpo4cendE,(_ZN40_INTERNAL_188d2fca_4_k_cu_d213a557_346054cuda3std6ranges3__45__cpo4swapE - _ZN40_INTERNAL_188d2fca_4_k_cu_d213a557_346054cuda3std3__45__cpo4cendE)
_ZN40_INTERNAL_188d2fca_4_k_cu_d213a557_346054cuda3std3__45__cpo4cendE:
	.zero		1
	.type		_ZN40_INTERNAL_188d2fca_4_k_cu_d213a557_346054cuda3std6ranges3__45__cpo4swapE,@object
	.size		_ZN40_INTERNAL_188d2fca_4_k_cu_d213a557_346054cuda3std6ranges3__45__cpo4swapE,(.L_8 - _ZN40_INTERNAL_188d2fca_4_k_cu_d213a557_346054cuda3std6ranges3__45__cpo4swapE)
_ZN40_INTERNAL_188d2fca_4_k_cu_d213a557_346054cuda3std6ranges3__45__cpo4swapE:
	.zero		1
.L_8:


//--------------------- .nv.constant0._ZN7cutlass13device_kernelINS_4gemm6kernel13GemmUniversalIN4cute5tupleIJiiiiEEENS1_10collective13CollectiveMmaINS1_34MainloopSm90TmaGmmaWarpSpecializedILi7ENS5_IJNS4_1CILi2EEENSA_ILi1EEESC_EEENS1_35KernelTmaWarpSpecializedCooperativeEEENS5_IJNSA_ILi128EEESG_NSA_ILi64EEEEEENS_6half_tENS5_IJlSC_lEEESJ_SK_NS4_8TiledMMAINS4_8MMA_AtomIJNS4_4SM904GMMA26MMA_64x128x16_F32F16F16_SSILNSO_5MajorE0ELSQ_0ELNSO_7ScaleInE1ELSR_1EEEEEENS4_6LayoutISD_NS5_IJSC_NSA_ILi0EEESV_EEEEENS5_IJNS4_10UnderscoreESY_SY_EEEEENS4_13SM90_TMA_LOADENS4_14ComposedLayoutINS4_7SwizzleILi3ELi4ELi3EEENS4_18smem_ptr_flag_bitsILi16EEENSU_INS5_IJNSA_ILi8EEESH_EEENS5_IJSH_SC_EEEEEEEvNS4_8identityENS4_23SM90_TMA_LOAD_MULTICASTES1B_vS1C_EENS_8epilogue10collective6detail29Sm90TmaWarpSpecializedAdapterINS1G_15DefaultEpilogueISJ_SK_SK_NS1F_6thread17LinearCombinationISJ_Li1EffLNS1K_9ScaleType4KindE0ELNS_15FloatRoundStyleE2ESJ_EENS1_15EpilogueDefaultEEEEEvvEEEEvNT_6ParamsE --------------------------
	.section	.nv.constant0._ZN7cutlass13device_kernelINS_4gemm6kernel13GemmUniversalIN4cute5tupleIJiiiiEEENS1_10collective13CollectiveMmaINS1_34MainloopSm90TmaGmmaWarpSpecializedILi7ENS5_IJNS4_1CILi2EEENSA_ILi1EEESC_EEENS1_35KernelTmaWarpSpecializedCooperativeEEENS5_IJNSA_ILi128EEESG_NSA_ILi64EEEEEENS_6half_tENS5_IJlSC_lEEESJ_SK_NS4_8TiledMMAINS4_8MMA_AtomIJNS4_4SM904GMMA26MMA_64x128x16_F32F16F16_SSILNSO_5MajorE0ELSQ_0ELNSO_7ScaleInE1ELSR_1EEEEEENS4_6LayoutISD_NS5_IJSC_NSA_ILi0EEESV_EEEEENS5_IJNS4_10UnderscoreESY_SY_EEEEENS4_13SM90_TMA_LOADENS4_14ComposedLayoutINS4_7SwizzleILi3ELi4ELi3EEENS4_18smem_ptr_flag_bitsILi16EEENSU_INS5_IJNSA_ILi8EEESH_EEENS5_IJSH_SC_EEEEEEEvNS4_8identityENS4_23SM90_TMA_LOAD_MULTICASTES1B_vS1C_EENS_8epilogue10collective6detail29Sm90TmaWarpSpecializedAdapterINS1G_15DefaultEpilogueISJ_SK_SK_NS1F_6thread17LinearCombinationISJ_Li1EffLNS1K_9ScaleType4KindE0ELNS_15FloatRoundStyleE2ESJ_EENS1_15EpilogueDefaultEEEEEvvEEEEvNT_6ParamsE,"a",@progbits
	.sectionflags	@""
	.align	4
.nv.constant0._ZN7cutlass13device_kernelINS_4gemm6kernel13GemmUniversalIN4cute5tupleIJiiiiEEENS1_10collective13CollectiveMmaINS1_34MainloopSm90TmaGmmaWarpSpecializedILi7ENS5_IJNS4_1CILi2EEENSA_ILi1EEESC_EEENS1_35KernelTmaWarpSpecializedCooperativeEEENS5_IJNSA_ILi128EEESG_NSA_ILi64EEEEEENS_6half_tENS5_IJlSC_lEEESJ_SK_NS4_8TiledMMAINS4_8MMA_AtomIJNS4_4SM904GMMA26MMA_64x128x16_F32F16F16_SSILNSO_5MajorE0ELSQ_0ELNSO_7ScaleInE1ELSR_1EEEEEENS4_6LayoutISD_NS5_IJSC_NSA_ILi0EEESV_EEEEENS5_IJNS4_10UnderscoreESY_SY_EEEEENS4_13SM90_TMA_LOADENS4_14ComposedLayoutINS4_7SwizzleILi3ELi4ELi3EEENS4_18smem_ptr_flag_bitsILi16EEENSU_INS5_IJNSA_ILi8EEESH_EEENS5_IJSH_SC_EEEEEEEvNS4_8identityENS4_23SM90_TMA_LOAD_MULTICASTES1B_vS1C_EENS_8epilogue10collective6detail29Sm90TmaWarpSpecializedAdapterINS1G_15DefaultEpilogueISJ_SK_SK_NS1F_6thread17LinearCombinationISJ_Li1EffLNS1K_9ScaleType4KindE0ELNS_15FloatRoundStyleE2ESJ_EENS1_15EpilogueDefaultEEEEEvvEEEEvNT_6ParamsE:
	.zero		1664


//--------------------- SYMBOLS --------------------------

	.type		.nv.reservedSmem.offset0,@object
	.size		.nv.reservedSmem.offset0,0x4
	.type		__assertfail,@function
